//
// Generated by NVIDIA NVVM Compiler
//
// Compiler Build ID: CL-36424714
// Cuda compilation tools, release 13.0, V13.0.88
// Based on NVVM 20.0.0
//

.version 9.0
.target sm_100
.address_size 64

	// .globl	_Z9normalizePfS_S_ii
.extern .func  (.param .b32 func_retval0) vprintf
(
	.param .b64 vprintf_param_0,
	.param .b64 vprintf_param_1
)
;
.global .align 1 .b8 $str[6] = {116, 101, 115, 116, 10};

.visible .entry _Z9normalizePfS_S_ii(
	.param .u64 .ptr .align 1 _Z9normalizePfS_S_ii_param_0,
	.param .u64 .ptr .align 1 _Z9normalizePfS_S_ii_param_1,
	.param .u64 .ptr .align 1 _Z9normalizePfS_S_ii_param_2,
	.param .u32 _Z9normalizePfS_S_ii_param_3,
	.param .u32 _Z9normalizePfS_S_ii_param_4
)
{
	.reg .pred 	%p<12>;
	.reg .b32 	%r<31>;
	.reg .b32 	%f<46>;
	.reg .b64 	%rd<23>;

	ld.param.u64 	%rd7, [_Z9normalizePfS_S_ii_param_0];
	ld.param.u64 	%rd6, [_Z9normalizePfS_S_ii_param_1];
	ld.param.u64 	%rd8, [_Z9normalizePfS_S_ii_param_2];
	ld.param.u32 	%r16, [_Z9normalizePfS_S_ii_param_3];
	ld.param.u32 	%r17, [_Z9normalizePfS_S_ii_param_4];
	cvta.to.global.u64 	%rd1, %rd8;
	cvta.to.global.u64 	%rd2, %rd7;
	mov.u32 	%r18, %tid.x;
	mov.u32 	%r19, %ntid.x;
	mov.u32 	%r20, %ctaid.x;
	mad.lo.s32 	%r1, %r19, %r20, %r18;
	setp.ge.s32 	%p1, %r1, %r17;
	setp.lt.s32 	%p2, %r16, 1;
	or.pred  	%p3, %p1, %p2;
	@%p3 bra 	$L__BB0_12;
	cvta.to.global.u64 	%rd9, %rd6;
	mul.lo.s32 	%r2, %r16, %r1;
	mul.wide.s32 	%rd10, %r1, 4;
	add.s64 	%rd3, %rd9, %rd10;
	and.b32  	%r3, %r16, 7;
	setp.lt.u32 	%p4, %r16, 8;
	mov.b32 	%r29, 0;
	@%p4 bra 	$L__BB0_4;
	and.b32  	%r29, %r16, 2147483640;
	neg.s32 	%r27, %r29;
	add.s64 	%rd4, %rd2, 16;
	add.s64 	%rd5, %rd1, 16;
	mov.u32 	%r26, %r2;
$L__BB0_3:
	.pragma "nounroll";
	mul.wide.s32 	%rd11, %r26, 4;
	add.s64 	%rd12, %rd4, %rd11;
	add.s64 	%rd13, %rd5, %rd11;
	ld.global.f32 	%f1, [%rd12+-16];
	ld.global.f32 	%f2, [%rd3];
	div.rn.f32 	%f3, %f1, %f2;
	st.global.f32 	[%rd13+-16], %f3;
	ld.global.f32 	%f4, [%rd12+-12];
	ld.global.f32 	%f5, [%rd3];
	div.rn.f32 	%f6, %f4, %f5;
	st.global.f32 	[%rd13+-12], %f6;
	ld.global.f32 	%f7, [%rd12+-8];
	ld.global.f32 	%f8, [%rd3];
	div.rn.f32 	%f9, %f7, %f8;
	st.global.f32 	[%rd13+-8], %f9;
	ld.global.f32 	%f10, [%rd12+-4];
	ld.global.f32 	%f11, [%rd3];
	div.rn.f32 	%f12, %f10, %f11;
	st.global.f32 	[%rd13+-4], %f12;
	ld.global.f32 	%f13, [%rd12];
	ld.global.f32 	%f14, [%rd3];
	div.rn.f32 	%f15, %f13, %f14;
	st.global.f32 	[%rd13], %f15;
	ld.global.f32 	%f16, [%rd12+4];
	ld.global.f32 	%f17, [%rd3];
	div.rn.f32 	%f18, %f16, %f17;
	st.global.f32 	[%rd13+4], %f18;
	ld.global.f32 	%f19, [%rd12+8];
	ld.global.f32 	%f20, [%rd3];
	div.rn.f32 	%f21, %f19, %f20;
	st.global.f32 	[%rd13+8], %f21;
	ld.global.f32 	%f22, [%rd12+12];
	ld.global.f32 	%f23, [%rd3];
	div.rn.f32 	%f24, %f22, %f23;
	st.global.f32 	[%rd13+12], %f24;
	add.s32 	%r27, %r27, 8;
	add.s32 	%r26, %r26, 8;
	setp.ne.s32 	%p5, %r27, 0;
	@%p5 bra 	$L__BB0_3;
$L__BB0_4:
	setp.eq.s32 	%p6, %r3, 0;
	@%p6 bra 	$L__BB0_12;
	and.b32  	%r11, %r16, 3;
	setp.lt.u32 	%p7, %r3, 4;
	@%p7 bra 	$L__BB0_7;
	add.s32 	%r22, %r29, %r2;
	mul.wide.s32 	%rd14, %r22, 4;
	add.s64 	%rd15, %rd2, %rd14;
	ld.global.f32 	%f25, [%rd15];
	ld.global.f32 	%f26, [%rd3];
	div.rn.f32 	%f27, %f25, %f26;
	add.s64 	%rd16, %rd1, %rd14;
	st.global.f32 	[%rd16], %f27;
	ld.global.f32 	%f28, [%rd15+4];
	ld.global.f32 	%f29, [%rd3];
	div.rn.f32 	%f30, %f28, %f29;
	st.global.f32 	[%rd16+4], %f30;
	ld.global.f32 	%f31, [%rd15+8];
	ld.global.f32 	%f32, [%rd3];
	div.rn.f32 	%f33, %f31, %f32;
	st.global.f32 	[%rd16+8], %f33;
	ld.global.f32 	%f34, [%rd15+12];
	ld.global.f32 	%f35, [%rd3];
	div.rn.f32 	%f36, %f34, %f35;
	st.global.f32 	[%rd16+12], %f36;
	add.s32 	%r29, %r29, 4;
$L__BB0_7:
	setp.eq.s32 	%p8, %r11, 0;
	@%p8 bra 	$L__BB0_12;
	setp.eq.s32 	%p9, %r11, 1;
	@%p9 bra 	$L__BB0_10;
	add.s32 	%r23, %r29, %r2;
	mul.wide.s32 	%rd17, %r23, 4;
	add.s64 	%rd18, %rd2, %rd17;
	ld.global.f32 	%f37, [%rd18];
	ld.global.f32 	%f38, [%rd3];
	div.rn.f32 	%f39, %f37, %f38;
	add.s64 	%rd19, %rd1, %rd17;
	st.global.f32 	[%rd19], %f39;
	ld.global.f32 	%f40, [%rd18+4];
	ld.global.f32 	%f41, [%rd3];
	div.rn.f32 	%f42, %f40, %f41;
	st.global.f32 	[%rd19+4], %f42;
	add.s32 	%r29, %r29, 2;
$L__BB0_10:
	and.b32  	%r24, %r16, 1;
	setp.eq.b32 	%p10, %r24, 1;
	not.pred 	%p11, %p10;
	@%p11 bra 	$L__BB0_12;
	add.s32 	%r25, %r29, %r2;
	mul.wide.s32 	%rd20, %r25, 4;
	add.s64 	%rd21, %rd2, %rd20;
	ld.global.f32 	%f43, [%rd21];
	ld.global.f32 	%f44, [%rd3];
	div.rn.f32 	%f45, %f43, %f44;
	add.s64 	%rd22, %rd1, %rd20;
	st.global.f32 	[%rd22], %f45;
$L__BB0_12:
	ret;

}
	// .globl	_Z18vectorManipulationPfS_S_S_i
.visible .entry _Z18vectorManipulationPfS_S_S_i(
	.param .u64 .ptr .align 1 _Z18vectorManipulationPfS_S_S_i_param_0,
	.param .u64 .ptr .align 1 _Z18vectorManipulationPfS_S_S_i_param_1,
	.param .u64 .ptr .align 1 _Z18vectorManipulationPfS_S_S_i_param_2,
	.param .u64 .ptr .align 1 _Z18vectorManipulationPfS_S_S_i_param_3,
	.param .u32 _Z18vectorManipulationPfS_S_S_i_param_4
)
{
	.reg .pred 	%p<2>;
	.reg .b32 	%r<8>;
	.reg .b32 	%f<6>;
	.reg .b64 	%rd<16>;

	ld.param.u64 	%rd1, [_Z18vectorManipulationPfS_S_S_i_param_0];
	ld.param.u64 	%rd2, [_Z18vectorManipulationPfS_S_S_i_param_1];
	ld.param.u64 	%rd3, [_Z18vectorManipulationPfS_S_S_i_param_2];
	ld.param.u64 	%rd4, [_Z18vectorManipulationPfS_S_S_i_param_3];
	ld.param.u32 	%r2, [_Z18vectorManipulationPfS_S_S_i_param_4];
	mov.u32 	%r3, %tid.x;
	mov.u32 	%r4, %ntid.x;
	mov.u32 	%r5, %ctaid.x;
	mad.lo.s32 	%r1, %r4, %r5, %r3;
	mov.u64 	%rd5, $str;
	cvta.global.u64 	%rd6, %rd5;
	{ // callseq 0, 0
	.param .b64 param0;
	st.param.b64 	[param0], %rd6;
	.param .b64 param1;
	st.param.b64 	[param1], 0;
	.param .b32 retval0;
	call.uni (retval0), 
	vprintf, 
	(
	param0, 
	param1
	);
	ld.param.b32 	%r6, [retval0];
	} // callseq 0
	setp.ge.s32 	%p1, %r1, %r2;
	@%p1 bra 	$L__BB1_2;
	cvta.to.global.u64 	%rd7, %rd1;
	cvta.to.global.u64 	%rd8, %rd3;
	cvta.to.global.u64 	%rd9, %rd2;
	cvta.to.global.u64 	%rd10, %rd4;
	mul.wide.s32 	%rd11, %r1, 4;
	add.s64 	%rd12, %rd7, %rd11;
	ld.global.f32 	%f1, [%rd12];
	add.s64 	%rd13, %rd8, %rd11;
	ld.global.f32 	%f2, [%rd13];
	add.f32 	%f3, %f1, %f2;
	add.s64 	%rd14, %rd9, %rd11;
	ld.global.f32 	%f4, [%rd14];
	sub.f32 	%f5, %f3, %f4;
	add.s64 	%rd15, %rd10, %rd11;
	st.global.f32 	[%rd15], %f5;
$L__BB1_2:
	ret;

}
	// .globl	_Z20vecMatMultiplicationPfS_S_ii
.visible .entry _Z20vecMatMultiplicationPfS_S_ii(
	.param .u64 .ptr .align 1 _Z20vecMatMultiplicationPfS_S_ii_param_0,
	.param .u64 .ptr .align 1 _Z20vecMatMultiplicationPfS_S_ii_param_1,
	.param .u64 .ptr .align 1 _Z20vecMatMultiplicationPfS_S_ii_param_2,
	.param .u32 _Z20vecMatMultiplicationPfS_S_ii_param_3,
	.param .u32 _Z20vecMatMultiplicationPfS_S_ii_param_4
)
{
	.reg .pred 	%p<12>;
	.reg .b32 	%r<38>;
	.reg .b32 	%f<99>;
	.reg .b64 	%rd<31>;

	ld.param.u64 	%rd12, [_Z20vecMatMultiplicationPfS_S_ii_param_0];
	ld.param.u64 	%rd13, [_Z20vecMatMultiplicationPfS_S_ii_param_1];
	ld.param.u64 	%rd11, [_Z20vecMatMultiplicationPfS_S_ii_param_2];
	ld.param.u32 	%r23, [_Z20vecMatMultiplicationPfS_S_ii_param_3];
	ld.param.u32 	%r24, [_Z20vecMatMultiplicationPfS_S_ii_param_4];
	cvta.to.global.u64 	%rd1, %rd13;
	cvta.to.global.u64 	%rd2, %rd12;
	mov.u32 	%r25, %tid.x;
	mov.u32 	%r26, %ntid.x;
	mov.u32 	%r27, %ctaid.x;
	mad.lo.s32 	%r1, %r26, %r27, %r25;
	setp.ge.s32 	%p1, %r1, %r24;
	setp.lt.s32 	%p2, %r23, 1;
	or.pred  	%p3, %p1, %p2;
	@%p3 bra 	$L__BB2_13;
	cvta.to.global.u64 	%rd14, %rd11;
	mul.lo.s32 	%r2, %r23, %r1;
	mul.wide.s32 	%rd15, %r1, 4;
	add.s64 	%rd3, %rd14, %rd15;
	ld.global.f32 	%f95, [%rd3];
	and.b32  	%r3, %r23, 15;
	setp.lt.u32 	%p4, %r23, 16;
	mov.b32 	%r34, 0;
	@%p4 bra 	$L__BB2_4;
	and.b32  	%r34, %r23, 2147483632;
	neg.s32 	%r32, %r34;
	add.s64 	%rd4, %rd2, 32;
	add.s64 	%rd29, %rd1, 32;
	mov.u32 	%r31, %r2;
$L__BB2_3:
	.pragma "nounroll";
	mul.wide.s32 	%rd16, %r31, 4;
	add.s64 	%rd17, %rd4, %rd16;
	ld.global.f32 	%f11, [%rd17+-32];
	ld.global.f32 	%f12, [%rd29+-32];
	fma.rn.f32 	%f13, %f11, %f12, %f95;
	st.global.f32 	[%rd3], %f13;
	ld.global.f32 	%f14, [%rd17+-28];
	ld.global.f32 	%f15, [%rd29+-28];
	fma.rn.f32 	%f16, %f14, %f15, %f13;
	st.global.f32 	[%rd3], %f16;
	ld.global.f32 	%f17, [%rd17+-24];
	ld.global.f32 	%f18, [%rd29+-24];
	fma.rn.f32 	%f19, %f17, %f18, %f16;
	st.global.f32 	[%rd3], %f19;
	ld.global.f32 	%f20, [%rd17+-20];
	ld.global.f32 	%f21, [%rd29+-20];
	fma.rn.f32 	%f22, %f20, %f21, %f19;
	st.global.f32 	[%rd3], %f22;
	ld.global.f32 	%f23, [%rd17+-16];
	ld.global.f32 	%f24, [%rd29+-16];
	fma.rn.f32 	%f25, %f23, %f24, %f22;
	st.global.f32 	[%rd3], %f25;
	ld.global.f32 	%f26, [%rd17+-12];
	ld.global.f32 	%f27, [%rd29+-12];
	fma.rn.f32 	%f28, %f26, %f27, %f25;
	st.global.f32 	[%rd3], %f28;
	ld.global.f32 	%f29, [%rd17+-8];
	ld.global.f32 	%f30, [%rd29+-8];
	fma.rn.f32 	%f31, %f29, %f30, %f28;
	st.global.f32 	[%rd3], %f31;
	ld.global.f32 	%f32, [%rd17+-4];
	ld.global.f32 	%f33, [%rd29+-4];
	fma.rn.f32 	%f34, %f32, %f33, %f31;
	st.global.f32 	[%rd3], %f34;
	ld.global.f32 	%f35, [%rd17];
	ld.global.f32 	%f36, [%rd29];
	fma.rn.f32 	%f37, %f35, %f36, %f34;
	st.global.f32 	[%rd3], %f37;
	ld.global.f32 	%f38, [%rd17+4];
	ld.global.f32 	%f39, [%rd29+4];
	fma.rn.f32 	%f40, %f38, %f39, %f37;
	st.global.f32 	[%rd3], %f40;
	ld.global.f32 	%f41, [%rd17+8];
	ld.global.f32 	%f42, [%rd29+8];
	fma.rn.f32 	%f43, %f41, %f42, %f40;
	st.global.f32 	[%rd3], %f43;
	ld.global.f32 	%f44, [%rd17+12];
	ld.global.f32 	%f45, [%rd29+12];
	fma.rn.f32 	%f46, %f44, %f45, %f43;
	st.global.f32 	[%rd3], %f46;
	ld.global.f32 	%f47, [%rd17+16];
	ld.global.f32 	%f48, [%rd29+16];
	fma.rn.f32 	%f49, %f47, %f48, %f46;
	st.global.f32 	[%rd3], %f49;
	ld.global.f32 	%f50, [%rd17+20];
	ld.global.f32 	%f51, [%rd29+20];
	fma.rn.f32 	%f52, %f50, %f51, %f49;
	st.global.f32 	[%rd3], %f52;
	ld.global.f32 	%f53, [%rd17+24];
	ld.global.f32 	%f54, [%rd29+24];
	fma.rn.f32 	%f55, %f53, %f54, %f52;
	st.global.f32 	[%rd3], %f55;
	ld.global.f32 	%f56, [%rd17+28];
	ld.global.f32 	%f57, [%rd29+28];
	fma.rn.f32 	%f95, %f56, %f57, %f55;
	st.global.f32 	[%rd3], %f95;
	add.s32 	%r32, %r32, 16;
	add.s32 	%r31, %r31, 16;
	add.s64 	%rd29, %rd29, 64;
	setp.ne.s32 	%p5, %r32, 0;
	@%p5 bra 	$L__BB2_3;
$L__BB2_4:
	setp.eq.s32 	%p6, %r3, 0;
	@%p6 bra 	$L__BB2_13;
	and.b32  	%r11, %r23, 7;
	setp.lt.u32 	%p7, %r3, 8;
	@%p7 bra 	$L__BB2_7;
	add.s32 	%r29, %r34, %r2;
	mul.wide.s32 	%rd18, %r29, 4;
	add.s64 	%rd19, %rd2, %rd18;
	ld.global.f32 	%f58, [%rd19];
	mul.wide.u32 	%rd20, %r34, 4;
	add.s64 	%rd21, %rd1, %rd20;
	ld.global.f32 	%f59, [%rd21];
	fma.rn.f32 	%f60, %f58, %f59, %f95;
	st.global.f32 	[%rd3], %f60;
	ld.global.f32 	%f61, [%rd19+4];
	ld.global.f32 	%f62, [%rd21+4];
	fma.rn.f32 	%f63, %f61, %f62, %f60;
	st.global.f32 	[%rd3], %f63;
	ld.global.f32 	%f64, [%rd19+8];
	ld.global.f32 	%f65, [%rd21+8];
	fma.rn.f32 	%f66, %f64, %f65, %f63;
	st.global.f32 	[%rd3], %f66;
	ld.global.f32 	%f67, [%rd19+12];
	ld.global.f32 	%f68, [%rd21+12];
	fma.rn.f32 	%f69, %f67, %f68, %f66;
	st.global.f32 	[%rd3], %f69;
	ld.global.f32 	%f70, [%rd19+16];
	ld.global.f32 	%f71, [%rd21+16];
	fma.rn.f32 	%f72, %f70, %f71, %f69;
	st.global.f32 	[%rd3], %f72;
	ld.global.f32 	%f73, [%rd19+20];
	ld.global.f32 	%f74, [%rd21+20];
	fma.rn.f32 	%f75, %f73, %f74, %f72;
	st.global.f32 	[%rd3], %f75;
	ld.global.f32 	%f76, [%rd19+24];
	ld.global.f32 	%f77, [%rd21+24];
	fma.rn.f32 	%f78, %f76, %f77, %f75;
	st.global.f32 	[%rd3], %f78;
	ld.global.f32 	%f79, [%rd19+28];
	ld.global.f32 	%f80, [%rd21+28];
	fma.rn.f32 	%f95, %f79, %f80, %f78;
	st.global.f32 	[%rd3], %f95;
	add.s32 	%r34, %r34, 8;
$L__BB2_7:
	setp.eq.s32 	%p8, %r11, 0;
	@%p8 bra 	$L__BB2_13;
	and.b32  	%r14, %r23, 3;
	setp.lt.u32 	%p9, %r11, 4;
	@%p9 bra 	$L__BB2_10;
	add.s32 	%r30, %r34, %r2;
	mul.wide.s32 	%rd22, %r30, 4;
	add.s64 	%rd23, %rd2, %rd22;
	ld.global.f32 	%f81, [%rd23];
	mul.wide.u32 	%rd24, %r34, 4;
	add.s64 	%rd25, %rd1, %rd24;
	ld.global.f32 	%f82, [%rd25];
	fma.rn.f32 	%f83, %f81, %f82, %f95;
	st.global.f32 	[%rd3], %f83;
	ld.global.f32 	%f84, [%rd23+4];
	ld.global.f32 	%f85, [%rd25+4];
	fma.rn.f32 	%f86, %f84, %f85, %f83;
	st.global.f32 	[%rd3], %f86;
	ld.global.f32 	%f87, [%rd23+8];
	ld.global.f32 	%f88, [%rd25+8];
	fma.rn.f32 	%f89, %f87, %f88, %f86;
	st.global.f32 	[%rd3], %f89;
	ld.global.f32 	%f90, [%rd23+12];
	ld.global.f32 	%f91, [%rd25+12];
	fma.rn.f32 	%f95, %f90, %f91, %f89;
	st.global.f32 	[%rd3], %f95;
	add.s32 	%r34, %r34, 4;
$L__BB2_10:
	setp.eq.s32 	%p10, %r14, 0;
	@%p10 bra 	$L__BB2_13;
	mul.wide.u32 	%rd26, %r34, 4;
	add.s64 	%rd30, %rd1, %rd26;
	add.s32 	%r37, %r34, %r2;
	neg.s32 	%r36, %r14;
$L__BB2_12:
	.pragma "nounroll";
	mul.wide.s32 	%rd27, %r37, 4;
	add.s64 	%rd28, %rd2, %rd27;
	ld.global.f32 	%f92, [%rd28];
	ld.global.f32 	%f93, [%rd30];
	fma.rn.f32 	%f95, %f92, %f93, %f95;
	st.global.f32 	[%rd3], %f95;
	add.s64 	%rd30, %rd30, 4;
	add.s32 	%r37, %r37, 1;
	add.s32 	%r36, %r36, 1;
	setp.ne.s32 	%p11, %r36, 0;
	@%p11 bra 	$L__BB2_12;
$L__BB2_13:
	ret;

}


// ===== COMPILED SASS (sm_100) =====

	.target	sm_100

	.elftype	@"ET_EXEC"


//--------------------- .note.nv.tkinfo           --------------------------
	.section	.note.nv.tkinfo,"",@"SHT_NOTE"
	.sectionflags	@"SHF_NOTE_NV_TKINFO"
	.tkinfo
        /*0018*/ 	.word	0x00000002
        /*0030*/ 	.string	""
        /*0030*/ 	.string	"ptxas"
        /*0030*/ 	.string	"Cuda compilation tools, release 13.0, V13.0.88"
        /*0030*/ 	.string	"Build cuda_13.0.r13.0/compiler.36424714_0"
        /*0030*/ 	.string	"-arch sm_100 -m 64 "



//--------------------- .note.nv.cuinfo           --------------------------
	.section	.note.nv.cuinfo,"",@"SHT_NOTE"
	.sectionflags	@"SHF_NOTE_NV_CUINFO"
        /*0018*/ 	.short	0x0002
        /*001a*/ 	.short	0x0064
        /*001c*/ 	.short	0x0082
	.zero		2


//--------------------- .nv.info                  --------------------------
	.section	.nv.info,"",@"SHT_CUDA_INFO"
	.align	4


	//----- nvinfo : EIATTR_REGCOUNT
	.align		4
        /*0000*/ 	.byte	0x04, 0x2f
        /*0002*/ 	.short	(.L_2 - .L_1)
	.align		4
.L_1:
        /*0004*/ 	.word	index@(_Z9normalizePfS_S_ii)
        /*0008*/ 	.word	0x00000018


	//----- nvinfo : EIATTR_FRAME_SIZE
	.align		4
.L_2:
        /*000c*/ 	.byte	0x04, 0x11
        /*000e*/ 	.short	(.L_4 - .L_3)
	.align		4
.L_3:
        /*0010*/ 	.word	index@($__internal_0_$__cuda_sm3x_div_rn_noftz_f32_slowpath)
        /*0014*/ 	.word	0x00000000


	//----- nvinfo : EIATTR_FRAME_SIZE
	.align		4
.L_4:
        /*0018*/ 	.byte	0x04, 0x11
        /*001a*/ 	.short	(.L_6 - .L_5)
	.align		4
.L_5:
        /*001c*/ 	.word	index@(_Z9normalizePfS_S_ii)
        /*0020*/ 	.word	0x00000000


	//----- nvinfo : EIATTR_REGCOUNT
	.align		4
.L_6:
        /*0024*/ 	.byte	0x04, 0x2f
        /*0026*/ 	.short	(.L_8 - .L_7)
	.align		4
.L_7:
        /*0028*/ 	.word	index@(_Z18vectorManipulationPfS_S_S_i)
        /*002c*/ 	.word	0x00000018


	//----- nvinfo : EIATTR_FRAME_SIZE
	.align		4
.L_8:
        /*0030*/ 	.byte	0x04, 0x11
        /*0032*/ 	.short	(.L_10 - .L_9)
	.align		4
.L_9:
        /*0034*/ 	.word	index@(_Z18vectorManipulationPfS_S_S_i)
        /*0038*/ 	.word	0x00000000


	//----- nvinfo : EIATTR_REGCOUNT
	.align		4
.L_10:
        /*003c*/ 	.byte	0x04, 0x2f
        /*003e*/ 	.short	(.L_12 - .L_11)
	.align		4
.L_11:
        /*0040*/ 	.word	index@(_Z20vecMatMultiplicationPfS_S_ii)
        /*0044*/ 	.word	0x00000016


	//----- nvinfo : EIATTR_FRAME_SIZE
	.align		4
.L_12:
        /*0048*/ 	.byte	0x04, 0x11
        /*004a*/ 	.short	(.L_14 - .L_13)
	.align		4
.L_13:
        /*004c*/ 	.word	index@(_Z20vecMatMultiplicationPfS_S_ii)
        /*0050*/ 	.word	0x00000000


	//----- nvinfo : EIATTR_MIN_STACK_SIZE
	.align		4
.L_14:
        /*0054*/ 	.byte	0x04, 0x12
        /*0056*/ 	.short	(.L_16 - .L_15)
	.align		4
.L_15:
        /*0058*/ 	.word	index@(_Z20vecMatMultiplicationPfS_S_ii)
        /*005c*/ 	.word	0x00000000


	//----- nvinfo : EIATTR_MIN_STACK_SIZE
	.align		4
.L_16:
        /*0060*/ 	.byte	0x04, 0x12
        /*0062*/ 	.short	(.L_18 - .L_17)
	.align		4
.L_17:
        /*0064*/ 	.word	index@(_Z18vectorManipulationPfS_S_S_i)
        /*0068*/ 	.word	0x00000000


	//----- nvinfo : EIATTR_MIN_STACK_SIZE
	.align		4
.L_18:
        /*006c*/ 	.byte	0x04, 0x12
        /*006e*/ 	.short	(.L_20 - .L_19)
	.align		4
.L_19:
        /*0070*/ 	.word	index@(_Z9normalizePfS_S_ii)
        /*0074*/ 	.word	0x00000000
.L_20:


//--------------------- .nv.compat                --------------------------
	.section	.nv.compat,"",@"SHT_CUDA_COMPAT_INFO"
	.align	4
        /*0000*/ 	.byte	0x02, 0x09, 0x00, 0x00, 0x02, 0x02, 0x01, 0x00, 0x02, 0x05, 0x05, 0x00, 0x03, 0x07, 0x01, 0x01
        /*0010*/ 	.byte	0x02, 0x03, 0x00, 0x00, 0x02, 0x06, 0x01, 0x00, 0x04, 0x0b, 0x08, 0x00, 0x01, 0x00, 0x00, 0x00
        /*0020*/ 	.byte	0x00, 0x00, 0x00, 0x00


//--------------------- .nv.info._Z20vecMatMultiplicationPfS_S_ii --------------------------
	.section	.nv.info._Z20vecMatMultiplicationPfS_S_ii,"",@"SHT_CUDA_INFO"
	.sectionflags	@""
	.align	4


	//----- nvinfo : EIATTR_CUDA_API_VERSION
	.align		4
        /*0000*/ 	.byte	0x04, 0x37
        /*0002*/ 	.short	(.L_22 - .L_21)
.L_21:
        /*0004*/ 	.word	0x00000082


	//----- nvinfo : EIATTR_KPARAM_INFO
	.align		4
.L_22:
        /*0008*/ 	.byte	0x04, 0x17
        /*000a*/ 	.short	(.L_24 - .L_23)
.L_23:
        /*000c*/ 	.word	0x00000000
        /*0010*/ 	.short	0x0004
        /*0012*/ 	.short	0x001c
        /*0014*/ 	.byte	0x00, 0xf0, 0x11, 0x00


	//----- nvinfo : EIATTR_KPARAM_INFO
	.align		4
.L_24:
        /*0018*/ 	.byte	0x04, 0x17
        /*001a*/ 	.short	(.L_26 - .L_25)
.L_25:
        /*001c*/ 	.word	0x00000000
        /*0020*/ 	.short	0x0003
        /*0022*/ 	.short	0x0018
        /*0024*/ 	.byte	0x00, 0xf0, 0x11, 0x00


	//----- nvinfo : EIATTR_KPARAM_INFO
	.align		4
.L_26:
        /*0028*/ 	.byte	0x04, 0x17
        /*002a*/ 	.short	(.L_28 - .L_27)
.L_27:
        /*002c*/ 	.word	0x00000000
        /*0030*/ 	.short	0x0002
        /*0032*/ 	.short	0x0010
        /*0034*/ 	.byte	0x00, 0xf5, 0x21, 0x00


	//----- nvinfo : EIATTR_KPARAM_INFO
	.align		4
.L_28:
        /*0038*/ 	.byte	0x04, 0x17
        /*003a*/ 	.short	(.L_30 - .L_29)
.L_29:
        /*003c*/ 	.word	0x00000000
        /*0040*/ 	.short	0x0001
        /*0042*/ 	.short	0x0008
        /*0044*/ 	.byte	0x00, 0xf5, 0x21, 0x00


	//----- nvinfo : EIATTR_KPARAM_INFO
	.align		4
.L_30:
        /*0048*/ 	.byte	0x04, 0x17
        /*004a*/ 	.short	(.L_32 - .L_31)
.L_31:
        /*004c*/ 	.word	0x00000000
        /*0050*/ 	.short	0x0000
        /*0052*/ 	.short	0x0000
        /*0054*/ 	.byte	0x00, 0xf5, 0x21, 0x00


	//----- nvinfo : EIATTR_SPARSE_MMA_MASK
	.align		4
.L_32:
        /*0058*/ 	.byte	0x03, 0x50
        /*005a*/ 	.short	0x0000


	//----- nvinfo : EIATTR_MAXREG_COUNT
	.align		4
        /*005c*/ 	.byte	0x03, 0x1b
        /*005e*/ 	.short	0x00ff


	//----- nvinfo : EIATTR_MERCURY_ISA_VERSION
	.align		4
        /*0060*/ 	.byte	0x03, 0x5f
        /*0062*/ 	.short	0x0101


	//----- nvinfo : EIATTR_VRC_CTA_INIT_COUNT
	.align		4
        /*0064*/ 	.byte	0x02, 0x4a
	.zero		1
	.zero		1


	//----- nvinfo : EIATTR_EXIT_INSTR_OFFSETS
	.align		4
        /*0068*/ 	.byte	0x04, 0x1c
        /*006a*/ 	.short	(.L_34 - .L_33)


	//   ....[0]....
.L_33:
        /*006c*/ 	.word	0x00000080


	//   ....[1]....
        /*0070*/ 	.word	0x00000680


	//   ....[2]....
        /*0074*/ 	.word	0x00000930


	//   ....[3]....
        /*0078*/ 	.word	0x00000ae0


	//   ....[4]....
        /*007c*/ 	.word	0x00000bf0


	//----- nvinfo : EIATTR_CBANK_PARAM_SIZE
	.align		4
.L_34:
        /*0080*/ 	.byte	0x03, 0x19
        /*0082*/ 	.short	0x0020


	//----- nvinfo : EIATTR_PARAM_CBANK
	.align		4
        /*0084*/ 	.byte	0x04, 0x0a
        /*0086*/ 	.short	(.L_36 - .L_35)
	.align		4
.L_35:
        /*0088*/ 	.word	index@(.nv.constant0._Z20vecMatMultiplicationPfS_S_ii)
        /*008c*/ 	.short	0x0380
        /*008e*/ 	.short	0x0020


	//----- nvinfo : EIATTR_SW_WAR
	.align		4
.L_36:
        /*0090*/ 	.byte	0x04, 0x36
        /*0092*/ 	.short	(.L_38 - .L_37)
.L_37:
        /*0094*/ 	.word	0x00000008
.L_38:


//--------------------- .nv.info._Z18vectorManipulationPfS_S_S_i --------------------------
	.section	.nv.info._Z18vectorManipulationPfS_S_S_i,"",@"SHT_CUDA_INFO"
	.sectionflags	@""
	.align	4


	//----- nvinfo : EIATTR_CUDA_API_VERSION
	.align		4
        /*0000*/ 	.byte	0x04, 0x37
        /*0002*/ 	.short	(.L_40 - .L_39)
.L_39:
        /*0004*/ 	.word	0x00000082


	//----- nvinfo : EIATTR_KPARAM_INFO
	.align		4
.L_40:
        /*0008*/ 	.byte	0x04, 0x17
        /*000a*/ 	.short	(.L_42 - .L_41)
.L_41:
        /*000c*/ 	.word	0x00000000
        /*0010*/ 	.short	0x0004
        /*0012*/ 	.short	0x0020
        /*0014*/ 	.byte	0x00, 0xf0, 0x11, 0x00


	//----- nvinfo : EIATTR_KPARAM_INFO
	.align		4
.L_42:
        /*0018*/ 	.byte	0x04, 0x17
        /*001a*/ 	.short	(.L_44 - .L_43)
.L_43:
        /*001c*/ 	.word	0x00000000
        /*0020*/ 	.short	0x0003
        /*0022*/ 	.short	0x0018
        /*0024*/ 	.byte	0x00, 0xf5, 0x21, 0x00


	//----- nvinfo : EIATTR_KPARAM_INFO
	.align		4
.L_44:
        /*0028*/ 	.byte	0x04, 0x17
        /*002a*/ 	.short	(.L_46 - .L_45)
.L_45:
        /*002c*/ 	.word	0x00000000
        /*0030*/ 	.short	0x0002
        /*0032*/ 	.short	0x0010
        /*0034*/ 	.byte	0x00, 0xf5, 0x21, 0x00


	//----- nvinfo : EIATTR_KPARAM_INFO
	.align		4
.L_46:
        /*0038*/ 	.byte	0x04, 0x17
        /*003a*/ 	.short	(.L_48 - .L_47)
.L_47:
        /*003c*/ 	.word	0x00000000
        /*0040*/ 	.short	0x0001
        /*0042*/ 	.short	0x0008
        /*0044*/ 	.byte	0x00, 0xf5, 0x21, 0x00


	//----- nvinfo : EIATTR_KPARAM_INFO
	.align		4
.L_48:
        /*0048*/ 	.byte	0x04, 0x17
        /*004a*/ 	.short	(.L_50 - .L_49)
.L_49:
        /*004c*/ 	.word	0x00000000
        /*0050*/ 	.short	0x0000
        /*0052*/ 	.short	0x0000
        /*0054*/ 	.byte	0x00, 0xf5, 0x21, 0x00


	//----- nvinfo : EIATTR_SPARSE_MMA_MASK
	.align		4
.L_50:
        /*0058*/ 	.byte	0x03, 0x50
        /*005a*/ 	.short	0x0000


	//----- nvinfo : EIATTR_MAXREG_COUNT
	.align		4
        /*005c*/ 	.byte	0x03, 0x1b
        /*005e*/ 	.short	0x00ff


	//----- nvinfo : EIATTR_EXTERNS
	.align		4
        /*0060*/ 	.byte	0x04, 0x0f
        /*0062*/ 	.short	(.L_52 - .L_51)


	//   ....[0]....
	.align		4
.L_51:
        /*0064*/ 	.word	index@(vprintf)


	//----- nvinfo : EIATTR_MERCURY_ISA_VERSION
	.align		4
.L_52:
        /*0068*/ 	.byte	0x03, 0x5f
        /*006a*/ 	.short	0x0101


	//----- nvinfo : EIATTR_VRC_CTA_INIT_COUNT
	.align		4
        /*006c*/ 	.byte	0x02, 0x4a
	.zero		1
	.zero		1


	//----- nvinfo : EIATTR_SYSCALL_OFFSETS
	.align		4
        /*0070*/ 	.byte	0x04, 0x46
        /*0072*/ 	.short	(.L_54 - .L_53)


	//   ....[0]....
.L_53:
        /*0074*/ 	.word	0x000000c0


	//----- nvinfo : EIATTR_EXIT_INSTR_OFFSETS
	.align		4
.L_54:
        /*0078*/ 	.byte	0x04, 0x1c
        /*007a*/ 	.short	(.L_56 - .L_55)


	//   ....[0]....
.L_55:
        /*007c*/ 	.word	0x000000f0


	//   ....[1]....
        /*0080*/ 	.word	0x000001f0


	//----- nvinfo : EIATTR_CRS_STACK_SIZE
	.align		4
.L_56:
        /*0084*/ 	.byte	0x04, 0x1e
        /*0086*/ 	.short	(.L_58 - .L_57)
.L_57:
        /*0088*/ 	.word	0x00000000


	//----- nvinfo : EIATTR_CBANK_PARAM_SIZE
	.align		4
.L_58:
        /*008c*/ 	.byte	0x03, 0x19
        /*008e*/ 	.short	0x0024


	//----- nvinfo : EIATTR_PARAM_CBANK
	.align		4
        /*0090*/ 	.byte	0x04, 0x0a
        /*0092*/ 	.short	(.L_60 - .L_59)
	.align		4
.L_59:
        /*0094*/ 	.word	index@(.nv.constant0._Z18vectorManipulationPfS_S_S_i)
        /*0098*/ 	.short	0x0380
        /*009a*/ 	.short	0x0024


	//----- nvinfo : EIATTR_SW_WAR
	.align		4
.L_60:
        /*009c*/ 	.byte	0x04, 0x36
        /*009e*/ 	.short	(.L_62 - .L_61)
.L_61:
        /*00a0*/ 	.word	0x00000008
.L_62:


//--------------------- .nv.info._Z9normalizePfS_S_ii --------------------------
	.section	.nv.info._Z9normalizePfS_S_ii,"",@"SHT_CUDA_INFO"
	.sectionflags	@""
	.align	4


	//----- nvinfo : EIATTR_CUDA_API_VERSION
	.align		4
        /*0000*/ 	.byte	0x04, 0x37
        /*0002*/ 	.short	(.L_64 - .L_63)
.L_63:
        /*0004*/ 	.word	0x00000082


	//----- nvinfo : EIATTR_KPARAM_INFO
	.align		4
.L_64:
        /*0008*/ 	.byte	0x04, 0x17
        /*000a*/ 	.short	(.L_66 - .L_65)
.L_65:
        /*000c*/ 	.word	0x00000000
        /*0010*/ 	.short	0x0004
        /*0012*/ 	.short	0x001c
        /*0014*/ 	.byte	0x00, 0xf0, 0x11, 0x00


	//----- nvinfo : EIATTR_KPARAM_INFO
	.align		4
.L_66:
        /*0018*/ 	.byte	0x04, 0x17
        /*001a*/ 	.short	(.L_68 - .L_67)
.L_67:
        /*001c*/ 	.word	0x00000000
        /*0020*/ 	.short	0x0003
        /*0022*/ 	.short	0x0018
        /*0024*/ 	.byte	0x00, 0xf0, 0x11, 0x00


	//----- nvinfo : EIATTR_KPARAM_INFO
	.align		4
.L_68:
        /*0028*/ 	.byte	0x04, 0x17
        /*002a*/ 	.short	(.L_70 - .L_69)
.L_69:
        /*002c*/ 	.word	0x00000000
        /*0030*/ 	.short	0x0002
        /*0032*/ 	.short	0x0010
        /*0034*/ 	.byte	0x00, 0xf5, 0x21, 0x00


	//----- nvinfo : EIATTR_KPARAM_INFO
	.align		4
.L_70:
        /*0038*/ 	.byte	0x04, 0x17
        /*003a*/ 	.short	(.L_72 - .L_71)
.L_71:
        /*003c*/ 	.word	0x00000000
        /*0040*/ 	.short	0x0001
        /*0042*/ 	.short	0x0008
        /*0044*/ 	.byte	0x00, 0xf5, 0x21, 0x00


	//----- nvinfo : EIATTR_KPARAM_INFO
	.align		4
.L_72:
        /*0048*/ 	.byte	0x04, 0x17
        /*004a*/ 	.short	(.L_74 - .L_73)
.L_73:
        /*004c*/ 	.word	0x00000000
        /*0050*/ 	.short	0x0000
        /*0052*/ 	.short	0x0000
        /*0054*/ 	.byte	0x00, 0xf5, 0x21, 0x00


	//----- nvinfo : EIATTR_SPARSE_MMA_MASK
	.align		4
.L_74:
        /*0058*/ 	.byte	0x03, 0x50
        /*005a*/ 	.short	0x0000


	//----- nvinfo : EIATTR_MAXREG_COUNT
	.align		4
        /*005c*/ 	.byte	0x03, 0x1b
        /*005e*/ 	.short	0x00ff


	//----- nvinfo : EIATTR_MERCURY_ISA_VERSION
	.align		4
        /*0060*/ 	.byte	0x03, 0x5f
        /*0062*/ 	.short	0x0101


	//----- nvinfo : EIATTR_VRC_CTA_INIT_COUNT
	.align		4
        /*0064*/ 	.byte	0x02, 0x4a
	.zero		1
	.zero		1


	//----- nvinfo : EIATTR_EXIT_INSTR_OFFSETS
	.align		4
        /*0068*/ 	.byte	0x04, 0x1c
        /*006a*/ 	.short	(.L_76 - .L_75)


	//   ....[0]....
.L_75:
        /*006c*/ 	.word	0x00000080


	//   ....[1]....
        /*0070*/ 	.word	0x00000a10


	//   ....[2]....
        /*0074*/ 	.word	0x00000eb0


	//   ....[3]....
        /*0078*/ 	.word	0x00001160


	//   ....[4]....
        /*007c*/ 	.word	0x000012c0


	//----- nvinfo : EIATTR_CRS_STACK_SIZE
	.align		4
.L_76:
        /*0080*/ 	.byte	0x04, 0x1e
        /*0082*/ 	.short	(.L_78 - .L_77)
.L_77:
        /*0084*/ 	.word	0x00000000


	//----- nvinfo : EIATTR_CBANK_PARAM_SIZE
	.align		4
.L_78:
        /*0088*/ 	.byte	0x03, 0x19
        /*008a*/ 	.short	0x0020


	//----- nvinfo : EIATTR_PARAM_CBANK
	.align		4
        /*008c*/ 	.byte	0x04, 0x0a
        /*008e*/ 	.short	(.L_80 - .L_79)
	.align		4
.L_79:
        /*0090*/ 	.word	index@(.nv.constant0._Z9normalizePfS_S_ii)
        /*0094*/ 	.short	0x0380
        /*0096*/ 	.short	0x0020


	//----- nvinfo : EIATTR_SW_WAR
	.align		4
.L_80:
        /*0098*/ 	.byte	0x04, 0x36
        /*009a*/ 	.short	(.L_82 - .L_81)
.L_81:
        /*009c*/ 	.word	0x00000008
.L_82:


//--------------------- .nv.callgraph             --------------------------
	.section	.nv.callgraph,"",@"SHT_CUDA_CALLGRAPH"
	.align	4
	.sectionentsize	8
	.align		4
        /*0000*/ 	.word	0x00000000
	.align		4
        /*0004*/ 	.word	0xffffffff
	.align		4
        /*0008*/ 	.word	index@(_Z18vectorManipulationPfS_S_S_i)
	.align		4
        /*000c*/ 	.word	index@(vprintf)
	.align		4
        /*0010*/ 	.word	0x00000000
	.align		4
        /*0014*/ 	.word	0xfffffffe
	.align		4
        /*0018*/ 	.word	0x00000000
	.align		4
        /*001c*/ 	.word	0xfffffffd
	.align		4
        /*0020*/ 	.word	0x00000000
	.align		4
        /*0024*/ 	.word	0xfffffffc


//--------------------- .nv.constant4             --------------------------
	.section	.nv.constant4,"a",@progbits
	.align	8
	.align		8
.nv.constant4:
        /*0000*/ 	.dword	$str
	.align		8
        /*0008*/ 	.dword	vprintf


//--------------------- .text._Z20vecMatMultiplicationPfS_S_ii --------------------------
	.section	.text._Z20vecMatMultiplicationPfS_S_ii,"ax",@progbits
	.align	128
        .global         _Z20vecMatMultiplicationPfS_S_ii
        .type           _Z20vecMatMultiplicationPfS_S_ii,@function
        .size           _Z20vecMatMultiplicationPfS_S_ii,(.L_x_55 - _Z20vecMatMultiplicationPfS_S_ii)
        .other          _Z20vecMatMultiplicationPfS_S_ii,@"STO_CUDA_ENTRY STV_DEFAULT"
_Z20vecMatMultiplicationPfS_S_ii:
.text._Z20vecMatMultiplicationPfS_S_ii:
[----:B------:R-:W-:Y:S01]  /*0000*/  LDC R1, c[0x0][0x37c] ;  /* 0x0000df00ff017b82 */ /* 0x000fe20000000800 */
[----:B------:R-:W0:Y:S07]  /*0010*/  S2R R7, SR_TID.X ;  /* 0x0000000000077919 */ /* 0x000e2e0000002100 */
[----:B------:R-:W1:Y:S01]  /*0020*/  LDC.64 R4, c[0x0][0x398] ;  /* 0x0000e600ff047b82 */ /* 0x000e620000000a00 */
[----:B------:R-:W0:Y:S01]  /*0030*/  LDCU UR4, c[0x0][0x360] ;  /* 0x00006c00ff0477ac */ /* 0x000e220008000800 */
[----:B------:R-:W0:Y:S01]  /*0040*/  S2R R0, SR_CTAID.X ;  /* 0x0000000000007919 */ /* 0x000e220000002500 */
[----:B-1----:R-:W-:Y:S01]  /*0050*/  ISETP.GE.AND P0, PT, R4, 0x1, PT ;  /* 0x000000010400780c */ /* 0x002fe20003f06270 */
[----:B0-----:R-:W-:-:S05]  /*0060*/  IMAD R7, R0, UR4, R7 ;  /* 0x0000000400077c24 */ /* 0x001fca000f8e0207 */
[----:B------:R-:W-:-:S13]  /*0070*/  ISETP.GE.OR P0, PT, R7, R5, !P0 ;  /* 0x000000050700720c */ /* 0x000fda0004706670 */
[----:B------:R-:W-:Y:S05]  /*0080*/  @P0 EXIT ;  /* 0x000000000000094d */ /* 0x000fea0003800000 */
[----:B------:R-:W0:Y:S01]  /*0090*/  LDC.64 R2, c[0x0][0x390] ;  /* 0x0000e400ff027b82 */ /* 0x000e220000000a00 */
[----:B------:R-:W1:Y:S01]  /*00a0*/  LDCU.64 UR12, c[0x0][0x358] ;  /* 0x00006b00ff0c77ac */ /* 0x000e620008000a00 */
[C---:B------:R-:W-:Y:S02]  /*00b0*/  ISETP.GE.U32.AND P1, PT, R4.reuse, 0x10, PT ;  /* 0x000000100400780c */ /* 0x040fe40003f26070 */
[----:B------:R-:W-:Y:S01]  /*00c0*/  LOP3.LUT R6, R4, 0xf, RZ, 0xc0, !PT ;  /* 0x0000000f04067812 */ /* 0x000fe200078ec0ff */
[----:B------:R-:W-:-:S03]  /*00d0*/  HFMA2 R0, -RZ, RZ, 0, 0 ;  /* 0x00000000ff007431 */ /* 0x000fc600000001ff */
[----:B------:R-:W-:Y:S01]  /*00e0*/  ISETP.NE.AND P0, PT, R6, RZ, PT ;  /* 0x000000ff0600720c */ /* 0x000fe20003f05270 */
[----:B0-----:R-:W-:-:S05]  /*00f0*/  IMAD.WIDE R2, R7, 0x4, R2 ;  /* 0x0000000407027825 */ /* 0x001fca00078e0202 */
[----:B-1----:R0:W5:Y:S01]  /*0100*/  LDG.E R5, desc[UR12][R2.64] ;  /* 0x0000000c02057981 */ /* 0x002162000c1e1900 */
[----:B------:R-:W-:Y:S01]  /*0110*/  IMAD R7, R7, R4, RZ ;  /* 0x0000000407077224 */ /* 0x000fe200078e02ff */
[----:B------:R-:W-:Y:S06]  /*0120*/  @!P1 BRA `(.L_x_0) ;  /* 0x0000000400549947 */ /* 0x000fec0003800000 */
[----:B------:R-:W1:Y:S01]  /*0130*/  LDCU.128 UR8, c[0x0][0x380] ;  /* 0x00007000ff0877ac */ /* 0x000e620008000c00 */
[----:B------:R-:W-:Y:S02]  /*0140*/  LOP3.LUT R0, R4, 0x7ffffff0, RZ, 0xc0, !PT ;  /* 0x7ffffff004007812 */ /* 0x000fe400078ec0ff */
[----:B------:R-:W-:Y:S02]  /*0150*/  MOV R13, R7 ;  /* 0x00000007000d7202 */ /* 0x000fe40000000f00 */
[----:B------:R-:W-:Y:S01]  /*0160*/  IADD3 R12, PT, PT, -R0, RZ, RZ ;  /* 0x000000ff000c7210 */ /* 0x000fe20007ffe1ff */
[----:B-1----:R-:W-:Y:S02]  /*0170*/  UIADD3 UR4, UP1, UPT, UR10, 0x20, URZ ;  /* 0x000000200a047890 */ /* 0x002fe4000ff3e0ff */
[----:B------:R-:W-:Y:S02]  /*0180*/  UIADD3 UR6, UP0, UPT, UR8, 0x20, URZ ;  /* 0x0000002008067890 */ /* 0x000fe4000ff1e0ff */
[----:B------:R-:W-:-:S02]  /*0190*/  UIADD3.X UR5, UPT, UPT, URZ, UR11, URZ, UP1, !UPT ;  /* 0x0000000bff057290 */ /* 0x000fc40008ffe4ff */
[----:B------:R-:W-:Y:S01]  /*01a0*/  MOV R14, UR4 ;  /* 0x00000004000e7c02 */ /* 0x000fe20008000f00 */
[----:B------:R-:W-:-:S03]  /*01b0*/  UIADD3.X UR7, UPT, UPT, URZ, UR9, URZ, UP0, !UPT ;  /* 0x00000009ff077290 */ /* 0x000fc600087fe4ff */
[----:B------:R-:W-:-:S09]  /*01c0*/  MOV R15, UR5 ;  /* 0x00000005000f7c02 */ /* 0x000fd20008000f00 */
.L_x_1:
[----:B------:R-:W-:Y:S02]  /*01d0*/  MOV R10, UR6 ;  /* 0x00000006000a7c02 */ /* 0x000fe40008000f00 */
[----:B------:R-:W-:Y:S02]  /*01e0*/  MOV R11, UR7 ;  /* 0x00000007000b7c02 */ /* 0x000fe40008000f00 */
[----:B------:R-:W-:Y:S02]  /*01f0*/  MOV R8, R14 ;  /* 0x0000000e00087202 */ /* 0x000fe40000000f00 */
[----:B------:R-:W-:Y:S01]  /*0200*/  MOV R9, R15 ;  /* 0x0000000f00097202 */ /* 0x000fe20000000f00 */
[----:B------:R-:W-:-:S04]  /*0210*/  IMAD.WIDE R10, R13, 0x4, R10 ;  /* 0x000000040d0a7825 */ /* 0x000fc800078e020a */
[----:B------:R-:W2:Y:S04]  /*0220*/  LDG.E R15, desc[UR12][R8.64+-0x20] ;  /* 0xffffe00c080f7981 */ /* 0x000ea8000c1e1900 */
[----:B------:R-:W2:Y:S02]  /*0230*/  LDG.E R14, desc[UR12][R10.64+-0x20] ;  /* 0xffffe00c0a0e7981 */ /* 0x000ea4000c1e1900 */
[----:B--2--5:R-:W-:-:S05]  /*0240*/  FFMA R15, R14, R15, R5 ;  /* 0x0000000f0e0f7223 */ /* 0x024fca0000000005 */
[----:B------:R1:W-:Y:S04]  /*0250*/  STG.E desc[UR12][R2.64], R15 ;  /* 0x0000000f02007986 */ /* 0x0003e8000c10190c */
[----:B------:R-:W2:Y:S04]  /*0260*/  LDG.E R14, desc[UR12][R10.64+-0x1c] ;  /* 0xffffe40c0a0e7981 */ /* 0x000ea8000c1e1900 */
[----:B----4-:R-:W2:Y:S02]  /*0270*/  LDG.E R5, desc[UR12][R8.64+-0x1c] ;  /* 0xffffe40c08057981 */ /* 0x010ea4000c1e1900 */
[----:B--2---:R-:W-:-:S05]  /*0280*/  FFMA R5, R14, R5, R15 ;  /* 0x000000050e057223 */ /* 0x004fca000000000f */
[----:B------:R2:W-:Y:S04]  /*0290*/  STG.E desc[UR12][R2.64], R5 ;  /* 0x0000000502007986 */ /* 0x0005e8000c10190c */
[----:B------:R-:W3:Y:S04]  /*02a0*/  LDG.E R14, desc[UR12][R10.64+-0x18] ;  /* 0xffffe80c0a0e7981 */ /* 0x000ee8000c1e1900 */
[----:B------:R-:W3:Y:S02]  /*02b0*/  LDG.E R16, desc[UR12][R8.64+-0x18] ;  /* 0xffffe80c08107981 */ /* 0x000ee4000c1e1900 */
[----:B---3--:R-:W-:-:S05]  /*02c0*/  FFMA R17, R14, R16, R5 ;  /* 0x000000100e117223 */ /* 0x008fca0000000005 */
[----:B------:R3:W-:Y:S04]  /*02d0*/  STG.E desc[UR12][R2.64], R17 ;  /* 0x0000001102007986 */ /* 0x0007e8000c10190c */
[----:B------:R-:W1:Y:S04]  /*02e0*/  LDG.E R14, desc[UR12][R10.64+-0x14] ;  /* 0xffffec0c0a0e7981 */ /* 0x000e68000c1e1900 */
[----:B------:R-:W1:Y:S02]  /*02f0*/  LDG.E R16, desc[UR12][R8.64+-0x14] ;  /* 0xffffec0c08107981 */ /* 0x000e64000c1e1900 */
[----:B-1----:R-:W-:-:S05]  /*0300*/  FFMA R15, R14, R16, R17 ;  /* 0x000000100e0f7223 */ /* 0x002fca0000000011 */
[----:B------:R1:W-:Y:S04]  /*0310*/  STG.E desc[UR12][R2.64], R15 ;  /* 0x0000000f02007986 */ /* 0x0003e8000c10190c */
[----:B------:R-:W2:Y:S04]  /*0320*/  LDG.E R14, desc[UR12][R10.64+-0x10] ;  /* 0xfffff00c0a0e7981 */ /* 0x000ea8000c1e1900 */
[----:B------:R-:W2:Y:S02]  /*0330*/  LDG.E R16, desc[UR12][R8.64+-0x10] ;  /* 0xfffff00c08107981 */ /* 0x000ea4000c1e1900 */
        /* <DEDUP_REMOVED lines=34> */
[----:B------:R-:W4:Y:S04]  /*0560*/  LDG.E R14, desc[UR12][R10.64+0x14] ;  /* 0x0000140c0a0e7981 */ /* 0x000f28000c1e1900 */
[----:B------:R-:W4:Y:S02]  /*0570*/  LDG.E R16, desc[UR12][R8.64+0x14] ;  /* 0x0000140c08107981 */ /* 0x000f24000c1e1900 */
[----:B----4-:R-:W-:-:S05]  /*0580*/  FFMA R19, R14, R16, R15 ;  /* 0x000000100e137223 */ /* 0x010fca000000000f */
[----:B------:R4:W-:Y:S04]  /*0590*/  STG.E desc[UR12][R2.64], R19 ;  /* 0x0000001302007986 */ /* 0x0009e8000c10190c */
[----:B------:R-:W3:Y:S04]  /*05a0*/  LDG.E R14, desc[UR12][R10.64+0x18] ;  /* 0x0000180c0a0e7981 */ /* 0x000ee8000c1e1900 */
[----:B--2---:R-:W3:Y:S01]  /*05b0*/  LDG.E R5, desc[UR12][R8.64+0x18] ;  /* 0x0000180c08057981 */ /* 0x004ee2000c1e1900 */
[----:B------:R-:W-:Y:S01]  /*05c0*/  IADD3 R12, PT, PT, R12, 0x10, RZ ;  /* 0x000000100c0c7810 */ /* 0x000fe20007ffe0ff */
[----:B---3--:R-:W-:-:S05]  /*05d0*/  FFMA R17, R14, R5, R19 ;  /* 0x000000050e117223 */ /* 0x008fca0000000013 */
[----:B------:R4:W-:Y:S04]  /*05e0*/  STG.E desc[UR12][R2.64], R17 ;  /* 0x0000001102007986 */ /* 0x0009e8000c10190c */
[----:B------:R-:W2:Y:S04]  /*05f0*/  LDG.E R14, desc[UR12][R10.64+0x1c] ;  /* 0x00001c0c0a0e7981 */ /* 0x000ea8000c1e1900 */
[----:B------:R-:W2:Y:S01]  /*0600*/  LDG.E R5, desc[UR12][R8.64+0x1c] ;  /* 0x00001c0c08057981 */ /* 0x000ea2000c1e1900 */
[----:B------:R-:W-:Y:S02]  /*0610*/  ISETP.NE.AND P1, PT, R12, RZ, PT ;  /* 0x000000ff0c00720c */ /* 0x000fe40003f25270 */
[----:B------:R-:W-:Y:S01]  /*0620*/  IADD3 R13, PT, PT, R13, 0x10, RZ ;  /* 0x000000100d0d7810 */ /* 0x000fe20007ffe0ff */
[----:B--2---:R-:W-:Y:S01]  /*0630*/  FFMA R5, R14, R5, R17 ;  /* 0x000000050e057223 */ /* 0x004fe20000000011 */
[----:B------:R-:W-:-:S04]  /*0640*/  IADD3 R14, P2, PT, R8, 0x40, RZ ;  /* 0x00000040080e7810 */ /* 0x000fc80007f5e0ff */
[----:B------:R4:W-:Y:S01]  /*0650*/  STG.E desc[UR12][R2.64], R5 ;  /* 0x0000000502007986 */ /* 0x0009e2000c10190c */
[----:B-1----:R-:W-:-:S04]  /*0660*/  IADD3.X R15, PT, PT, RZ, R9, RZ, P2, !PT ;  /* 0x00000009ff0f7210 */ /* 0x002fc800017fe4ff */
[----:B------:R-:W-:Y:S05]  /*0670*/  @P1 BRA `(.L_x_1) ;  /* 0xfffffff800d41947 */ /* 0x000fea000383ffff */
.L_x_0:
[----:B------:R-:W-:Y:S05]  /*0680*/  @!P0 EXIT ;  /* 0x000000000000894d */ /* 0x000fea0003800000 */
[----:B------:R-:W-:Y:S02]  /*0690*/  ISETP.GE.U32.AND P0, PT, R6, 0x8, PT ;  /* 0x000000080600780c */ /* 0x000fe40003f06070 */
[----:B------:R-:W-:-:S04]  /*06a0*/  LOP3.LUT R14, R4, 0x7, RZ, 0xc0, !PT ;  /* 0x00000007040e7812 */ /* 0x000fc800078ec0ff */
[----:B------:R-:W-:-:S07]  /*06b0*/  ISETP.NE.AND P1, PT, R14, RZ, PT ;  /* 0x000000ff0e00720c */ /* 0x000fce0003f25270 */
[----:B------:R-:W-:Y:S06]  /*06c0*/  @!P0 BRA `(.L_x_2) ;  /* 0x0000000000988947 */ /* 0x000fec0003800000 */
[----:B------:R-:W1:Y:S01]  /*06d0*/  LDC.64 R8, c[0x0][0x380] ;  /* 0x0000e000ff087b82 */ /* 0x000e620000000a00 */
[----:B------:R-:W-:-:S07]  /*06e0*/  IADD3 R13, PT, PT, R7, R0, RZ ;  /* 0x00000000070d7210 */ /* 0x000fce0007ffe0ff */
[----:B------:R-:W2:Y:S01]  /*06f0*/  LDC.64 R10, c[0x0][0x388] ;  /* 0x0000e200ff0a7b82 */ /* 0x000ea20000000a00 */
[----:B-1----:R-:W-:-:S05]  /*0700*/  IMAD.WIDE R8, R13, 0x4, R8 ;  /* 0x000000040d087825 */ /* 0x002fca00078e0208 */
[----:B------:R-:W4:Y:S01]  /*0710*/  LDG.E R6, desc[UR12][R8.64] ;  /* 0x0000000c08067981 */ /* 0x000f22000c1e1900 */
[----:B--2---:R-:W-:-:S05]  /*0720*/  IMAD.WIDE.U32 R10, R0, 0x4, R10 ;  /* 0x00000004000a7825 */ /* 0x004fca00078e000a */
[----:B------:R-:W4:Y:S02]  /*0730*/  LDG.E R12, desc[UR12][R10.64] ;  /* 0x0000000c0a0c7981 */ /* 0x000f24000c1e1900 */
[----:B----45:R-:W-:-:S05]  /*0740*/  FFMA R5, R6, R12, R5 ;  /* 0x0000000c06057223 */ /* 0x030fca0000000005 */
        /* <DEDUP_REMOVED lines=21> */
[----:B------:R-:W3:Y:S04]  /*08a0*/  LDG.E R6, desc[UR12][R8.64+0x18] ;  /* 0x0000180c08067981 */ /* 0x000ee8000c1e1900 */
[----:B------:R-:W3:Y:S02]  /*08b0*/  LDG.E R12, desc[UR12][R10.64+0x18] ;  /* 0x0000180c0a0c7981 */ /* 0x000ee4000c1e1900 */
[----:B---3--:R-:W-:-:S05]  /*08c0*/  FFMA R17, R6, R12, R15 ;  /* 0x0000000c06117223 */ /* 0x008fca000000000f */
[----:B------:R2:W-:Y:S04]  /*08d0*/  STG.E desc[UR12][R2.64], R17 ;  /* 0x0000001102007986 */ /* 0x0005e8000c10190c */
[----:B------:R-:W3:Y:S04]  /*08e0*/  LDG.E R6, desc[UR12][R8.64+0x1c] ;  /* 0x00001c0c08067981 */ /* 0x000ee8000c1e1900 */
[----:B-1----:R-:W3:Y:S01]  /*08f0*/  LDG.E R5, desc[UR12][R10.64+0x1c] ;  /* 0x00001c0c0a057981 */ /* 0x002ee2000c1e1900 */
[----:B------:R-:W-:Y:S01]  /*0900*/  IADD3 R0, PT, PT, R0, 0x8, RZ ;  /* 0x0000000800007810 */ /* 0x000fe20007ffe0ff */
[----:B---3--:R-:W-:-:S05]  /*0910*/  FFMA R5, R6, R5, R17 ;  /* 0x0000000506057223 */ /* 0x008fca0000000011 */
[----:B------:R2:W-:Y:S02]  /*0920*/  STG.E desc[UR12][R2.64], R5 ;  /* 0x0000000502007986 */ /* 0x0005e4000c10190c */
.L_x_2:
[----:B------:R-:W-:Y:S05]  /*0930*/  @!P1 EXIT ;  /* 0x000000000000994d */ /* 0x000fea0003800000 */
[----:B------:R-:W-:Y:S02]  /*0940*/  ISETP.GE.U32.AND P0, PT, R14, 0x4, PT ;  /* 0x000000040e00780c */ /* 0x000fe40003f06070 */
[----:B------:R-:W-:-:S04]  /*0950*/  LOP3.LUT R4, R4, 0x3, RZ, 0xc0, !PT ;  /* 0x0000000304047812 */ /* 0x000fc800078ec0ff */
[----:B------:R-:W-:-:S07]  /*0960*/  ISETP.NE.AND P1, PT, R4, RZ, PT ;  /* 0x000000ff0400720c */ /* 0x000fce0003f25270 */
[----:B------:R-:W-:Y:S06]  /*0970*/  @!P0 BRA `(.L_x_3) ;  /* 0x0000000000588947 */ /* 0x000fec0003800000 */
[----:B------:R-:W1:Y:S01]  /*0980*/  LDC.64 R8, c[0x0][0x380] ;  /* 0x0000e000ff087b82 */ /* 0x000e620000000a00 */
[----:B--2---:R-:W-:-:S07]  /*0990*/  IADD3 R13, PT, PT, R7, R0, RZ ;  /* 0x00000000070d7210 */ /* 0x004fce0007ffe0ff */
        /* <DEDUP_REMOVED lines=11> */
[----:B------:R-:W2:Y:S04]  /*0a50*/  LDG.E R6, desc[UR12][R8.64+0x8] ;  /* 0x0000080c08067981 */ /* 0x000ea8000c1e1900 */
[----:B------:R-:W2:Y:S02]  /*0a60*/  LDG.E R12, desc[UR12][R10.64+0x8] ;  /* 0x0000080c0a0c7981 */ /* 0x000ea4000c1e1900 */
[----:B--2---:R-:W-:-:S05]  /*0a70*/  FFMA R15, R6, R12, R13 ;  /* 0x0000000c060f7223 */ /* 0x004fca000000000d */
[----:B------:R3:W-:Y:S04]  /*0a80*/  STG.E desc[UR12][R2.64], R15 ;  /* 0x0000000f02007986 */ /* 0x0007e8000c10190c */
[----:B------:R-:W1:Y:S04]  /*0a90*/  LDG.E R6, desc[UR12][R8.64+0xc] ;  /* 0x00000c0c08067981 */ /* 0x000e68000c1e1900 */
[----:B------:R-:W1:Y:S01]  /*0aa0*/  LDG.E R12, desc[UR12][R10.64+0xc] ;  /* 0x00000c0c0a0c7981 */ /* 0x000e62000c1e1900 */
[----:B------:R-:W-:Y:S01]  /*0ab0*/  IADD3 R0, PT, PT, R0, 0x4, RZ ;  /* 0x0000000400007810 */ /* 0x000fe20007ffe0ff */
[----:B-1----:R-:W-:-:S05]  /*0ac0*/  FFMA R5, R6, R12, R15 ;  /* 0x0000000c06057223 */ /* 0x002fca000000000f */
[----:B------:R3:W-:Y:S02]  /*0ad0*/  STG.E desc[UR12][R2.64], R5 ;  /* 0x0000000502007986 */ /* 0x0007e4000c10190c */
.L_x_3:
[----:B------:R-:W-:Y:S05]  /*0ae0*/  @!P1 EXIT ;  /* 0x000000000000994d */ /* 0x000fea0003800000 */
[----:B------:R-:W1:Y:S01]  /*0af0*/  LDC.64 R10, c[0x0][0x388] ;  /* 0x0000e200ff0a7b82 */ /* 0x000e620000000a00 */
[----:B--23--:R-:W-:Y:S02]  /*0b00*/  IADD3 R13, PT, PT, R7, R0, RZ ;  /* 0x00000000070d7210 */ /* 0x00cfe40007ffe0ff */
[----:B------:R-:W-:-:S05]  /*0b10*/  IADD3 R4, PT, PT, -R4, RZ, RZ ;  /* 0x000000ff04047210 */ /* 0x000fca0007ffe1ff */
[----:B------:R-:W2:Y:S01]  /*0b20*/  LDC.64 R8, c[0x0][0x380] ;  /* 0x0000e000ff087b82 */ /* 0x000ea20000000a00 */
[----:B-1----:R-:W-:-:S07]  /*0b30*/  IMAD.WIDE.U32 R10, R0, 0x4, R10 ;  /* 0x00000004000a7825 */ /* 0x002fce00078e000a */
.L_x_4:
[----:B--2---:R-:W-:Y:S01]  /*0b40*/  IMAD.WIDE R6, R13, 0x4, R8 ;  /* 0x000000040d067825 */ /* 0x004fe200078e0208 */
[----:B-1----:R1:W4:Y:S05]  /*0b50*/  LDG.E R0, desc[UR12][R10.64] ;  /* 0x0000000c0a007981 */ /* 0x00232a000c1e1900 */
[----:B------:R-:W4:Y:S01]  /*0b60*/  LDG.E R6, desc[UR12][R6.64] ;  /* 0x0000000c06067981 */ /* 0x000f22000c1e1900 */
[----:B------:R-:W-:-:S04]  /*0b70*/  IADD3 R4, PT, PT, R4, 0x1, RZ ;  /* 0x0000000104047810 */ /* 0x000fc80007ffe0ff */
[----:B------:R-:W-:Y:S02]  /*0b80*/  ISETP.NE.AND P0, PT, R4, RZ, PT ;  /* 0x000000ff0400720c */ /* 0x000fe40003f05270 */
[----:B-1----:R-:W-:Y:S02]  /*0b90*/  IADD3 R10, P1, PT, R10, 0x4, RZ ;  /* 0x000000040a0a7810 */ /* 0x002fe40007f3e0ff */
[----:B------:R-:W-:Y:S02]  /*0ba0*/  IADD3 R13, PT, PT, R13, 0x1, RZ ;  /* 0x000000010d0d7810 */ /* 0x000fe40007ffe0ff */
[----:B------:R-:W-:Y:S01]  /*0bb0*/  IADD3.X R11, PT, PT, RZ, R11, RZ, P1, !PT ;  /* 0x0000000bff0b7210 */ /* 0x000fe20000ffe4ff */
[----:B----45:R-:W-:-:S05]  /*0bc0*/  FFMA R5, R6, R0, R5 ;  /* 0x0000000006057223 */ /* 0x030fca0000000005 */
[----:B------:R1:W-:Y:S01]  /*0bd0*/  STG.E desc[UR12][R2.64], R5 ;  /* 0x0000000502007986 */ /* 0x0003e2000c10190c */
[----:B------:R-:W-:Y:S05]  /*0be0*/  @P0 BRA `(.L_x_4) ;  /* 0xfffffffc00d40947 */ /* 0x000fea000383ffff */
[----:B------:R-:W-:Y:S05]  /*0bf0*/  EXIT ;  /* 0x000000000000794d */ /* 0x000fea0003800000 */
.L_x_5:
[----:B------:R-:W-:-:S00]  /*0c00*/  BRA `(.L_x_5) ;  /* 0xfffffffc00fc7947 */ /* 0x000fc0000383ffff */
[----:B------:R-:W-:-:S00]  /*0c10*/  NOP ;  /* 0x0000000000007918 */ /* 0x000fc00000000000 */
        /* <DEDUP_REMOVED lines=14> */
.L_x_55:


//--------------------- .text._Z18vectorManipulationPfS_S_S_i --------------------------
	.section	.text._Z18vectorManipulationPfS_S_S_i,"ax",@progbits
	.align	128
        .global         _Z18vectorManipulationPfS_S_S_i
        .type           _Z18vectorManipulationPfS_S_S_i,@function
        .size           _Z18vectorManipulationPfS_S_S_i,(.L_x_56 - _Z18vectorManipulationPfS_S_S_i)
        .other          _Z18vectorManipulationPfS_S_S_i,@"STO_CUDA_ENTRY STV_DEFAULT"
_Z18vectorManipulationPfS_S_S_i:
.text._Z18vectorManipulationPfS_S_S_i:
[----:B------:R-:W0:Y:S01]  /*0000*/  LDC R1, c[0x0][0x37c] ;  /* 0x0000df00ff017b82 */ /* 0x000e220000000800 */
[----:B------:R-:W1:Y:S01]  /*0010*/  S2R R16, SR_TID.X ;  /* 0x0000000000107919 */ /* 0x000e620000002100 */
[----:B------:R-:W-:Y:S01]  /*0020*/  MOV R0, 0x8 ;  /* 0x0000000800007802 */ /* 0x000fe20000000f00 */
[----:B------:R-:W1:Y:S01]  /*0030*/  LDCU UR4, c[0x0][0x360] ;  /* 0x00006c00ff0477ac */ /* 0x000e620008000800 */
[----:B------:R-:W-:Y:S01]  /*0040*/  CS2R R6, SRZ ;  /* 0x0000000000067805 */ /* 0x000fe2000001ff00 */
[----:B------:R-:W1:Y:S03]  /*0050*/  S2R R5, SR_CTAID.X ;  /* 0x0000000000057919 */ /* 0x000e660000002500 */
[----:B------:R2:W3:Y:S01]  /*0060*/  LDC.64 R2, c[0x4][R0] ;  /* 0x0100000000027b82 */ /* 0x0004e20000000a00 */
[----:B------:R-:W4:Y:S02]  /*0070*/  LDCU.64 UR6, c[0x4][URZ] ;  /* 0x01000000ff0677ac */ /* 0x000f240008000a00 */
[----:B----4-:R-:W-:Y:S01]  /*0080*/  MOV R4, UR6 ;  /* 0x0000000600047c02 */ /* 0x010fe20008000f00 */
[----:B-1----:R-:W-:Y:S01]  /*0090*/  IMAD R16, R5, UR4, R16 ;  /* 0x0000000405107c24 */ /* 0x002fe2000f8e0210 */
[----:B--2---:R-:W-:-:S07]  /*00a0*/  MOV R5, UR7 ;  /* 0x0000000700057c02 */ /* 0x004fce0008000f00 */
[----:B------:R-:W-:-:S07]  /*00b0*/  LEPC R20, `(.L_x_6) ;  /* 0x000000001014794e */ /* 0x000fce0000000000 */
[----:B0--3--:R-:W-:Y:S05]  /*00c0*/  CALL.ABS.NOINC R2 ;  /* 0x0000000002007343 */ /* 0x009fea0003c00000 */
.L_x_6:
[----:B------:R-:W0:Y:S02]  /*00d0*/  LDCU UR4, c[0x0][0x3a0] ;  /* 0x00007400ff0477ac */ /* 0x000e240008000800 */
[----:B0-----:R-:W-:-:S13]  /*00e0*/  ISETP.GE.AND P0, PT, R16, UR4, PT ;  /* 0x0000000410007c0c */ /* 0x001fda000bf06270 */
[----:B------:R-:W-:Y:S05]  /*00f0*/  @P0 EXIT ;  /* 0x000000000000094d */ /* 0x000fea0003800000 */
[----:B------:R-:W0:Y:S01]  /*0100*/  LDC.64 R2, c[0x0][0x380] ;  /* 0x0000e000ff027b82 */ /* 0x000e220000000a00 */
[----:B------:R-:W1:Y:S07]  /*0110*/  LDCU.64 UR4, c[0x0][0x358] ;  /* 0x00006b00ff0477ac */ /* 0x000e6e0008000a00 */
[----:B------:R-:W2:Y:S08]  /*0120*/  LDC.64 R4, c[0x0][0x390] ;  /* 0x0000e400ff047b82 */ /* 0x000eb00000000a00 */
[----:B------:R-:W3:Y:S01]  /*0130*/  LDC.64 R6, c[0x0][0x388] ;  /* 0x0000e200ff067b82 */ /* 0x000ee20000000a00 */
[----:B0-----:R-:W-:-:S07]  /*0140*/  IMAD.WIDE R2, R16, 0x4, R2 ;  /* 0x0000000410027825 */ /* 0x001fce00078e0202 */
[----:B------:R-:W0:Y:S01]  /*0150*/  LDC.64 R8, c[0x0][0x398] ;  /* 0x0000e600ff087b82 */ /* 0x000e220000000a00 */
[----:B-1----:R-:W4:Y:S01]  /*0160*/  LDG.E R2, desc[UR4][R2.64] ;  /* 0x0000000402027981 */ /* 0x002f22000c1e1900 */
[----:B--2---:R-:W-:-:S06]  /*0170*/  IMAD.WIDE R4, R16, 0x4, R4 ;  /* 0x0000000410047825 */ /* 0x004fcc00078e0204 */
[----:B------:R-:W4:Y:S01]  /*0180*/  LDG.E R5, desc[UR4][R4.64] ;  /* 0x0000000404057981 */ /* 0x000f22000c1e1900 */
[----:B---3--:R-:W-:-:S06]  /*0190*/  IMAD.WIDE R6, R16, 0x4, R6 ;  /* 0x0000000410067825 */ /* 0x008fcc00078e0206 */
[----:B------:R-:W2:Y:S01]  /*01a0*/  LDG.E R7, desc[UR4][R6.64] ;  /* 0x0000000406077981 */ /* 0x000ea2000c1e1900 */
[----:B0-----:R-:W-:-:S04]  /*01b0*/  IMAD.WIDE R16, R16, 0x4, R8 ;  /* 0x0000000410107825 */ /* 0x001fc800078e0208 */
[----:B----4-:R-:W-:-:S04]  /*01c0*/  FADD R0, R2, R5 ;  /* 0x0000000502007221 */ /* 0x010fc80000000000 */
[----:B--2---:R-:W-:-:S05]  /*01d0*/  FADD R9, R0, -R7 ;  /* 0x8000000700097221 */ /* 0x004fca0000000000 */
[----:B------:R-:W-:Y:S01]  /*01e0*/  STG.E desc[UR4][R16.64], R9 ;  /* 0x0000000910007986 */ /* 0x000fe2000c101904 */
[----:B------:R-:W-:Y:S05]  /*01f0*/  EXIT ;  /* 0x000000000000794d */ /* 0x000fea0003800000 */
.L_x_7:
        /* <DEDUP_REMOVED lines=16> */
.L_x_56:


//--------------------- .text._Z9normalizePfS_S_ii --------------------------
	.section	.text._Z9normalizePfS_S_ii,"ax",@progbits
	.align	128
        .global         _Z9normalizePfS_S_ii
        .type           _Z9normalizePfS_S_ii,@function
        .size           _Z9normalizePfS_S_ii,(.L_x_54 - _Z9normalizePfS_S_ii)
        .other          _Z9normalizePfS_S_ii,@"STO_CUDA_ENTRY STV_DEFAULT"
_Z9normalizePfS_S_ii:
.text._Z9normalizePfS_S_ii:
        /* <DEDUP_REMOVED lines=10> */
[C---:B------:R-:W-:Y:S01]  /*00a0*/  ISETP.GE.U32.AND P0, PT, R6.reuse, 0x8, PT ;  /* 0x000000080600780c */ /* 0x040fe20003f06070 */
[----:B------:R-:W1:Y:S01]  /*00b0*/  LDCU.64 UR8, c[0x0][0x358] ;  /* 0x00006b00ff0877ac */ /* 0x000e620008000a00 */
[----:B------:R-:W-:Y:S02]  /*00c0*/  HFMA2 R11, -RZ, RZ, 0, 0 ;  /* 0x00000000ff0b7431 */ /* 0x000fe400000001ff */
[C---:B------:R-:W-:Y:S01]  /*00d0*/  IMAD R12, R3.reuse, R6, RZ ;  /* 0x00000006030c7224 */ /* 0x040fe200078e02ff */
[----:B------:R-:W-:Y:S01]  /*00e0*/  LOP3.LUT R16, R6, 0x7, RZ, 0xc0, !PT ;  /* 0x0000000706107812 */ /* 0x000fe200078ec0ff */
[----:B0-----:R-:W-:-:S07]  /*00f0*/  IMAD.WIDE R4, R3, 0x4, R4 ;  /* 0x0000000403047825 */ /* 0x001fce00078e0204 */
[----:B-1----:R-:W-:Y:S05]  /*0100*/  @!P0 BRA `(.L_x_8) ;  /* 0x00000008003c8947 */ /* 0x002fea0003800000 */
[----:B------:R-:W0:Y:S01]  /*0110*/  LDCU.64 UR6, c[0x0][0x380] ;  /* 0x00007000ff0677ac */ /* 0x000e220008000a00 */
[----:B------:R-:W-:Y:S02]  /*0120*/  LOP3.LUT R11, R6, 0x7ffffff8, RZ, 0xc0, !PT ;  /* 0x7ffffff8060b7812 */ /* 0x000fe400078ec0ff */
[----:B------:R-:W-:Y:S01]  /*0130*/  MOV R17, R12 ;  /* 0x0000000c00117202 */ /* 0x000fe20000000f00 */
[----:B------:R-:W1:Y:S01]  /*0140*/  LDCU.64 UR4, c[0x0][0x390] ;  /* 0x00007200ff0477ac */ /* 0x000e620008000a00 */
[----:B------:R-:W-:Y:S01]  /*0150*/  IADD3 R18, PT, PT, -R11, RZ, RZ ;  /* 0x000000ff0b127210 */ /* 0x000fe20007ffe1ff */
[----:B0-----:R-:W-:Y:S02]  /*0160*/  UIADD3 UR6, UP0, UPT, UR6, 0x10, URZ ;  /* 0x0000001006067890 */ /* 0x001fe4000ff1e0ff */
[----:B-1----:R-:W-:Y:S02]  /*0170*/  UIADD3 UR4, UP1, UPT, UR4, 0x10, URZ ;  /* 0x0000001004047890 */ /* 0x002fe4000ff3e0ff */
[----:B------:R-:W-:-:S02]  /*0180*/  UIADD3.X UR7, UPT, UPT, URZ, UR7, URZ, UP0, !UPT ;  /* 0x00000007ff077290 */ /* 0x000fc400087fe4ff */
[----:B------:R-:W-:-:S12]  /*0190*/  UIADD3.X UR5, UPT, UPT, URZ, UR5, URZ, UP1, !UPT ;  /* 0x00000005ff057290 */ /* 0x000fd80008ffe4ff */
.L_x_25:
[----:B------:R-:W2:Y:S01]  /*01a0*/  LDG.E R0, desc[UR8][R4.64] ;  /* 0x0000000804007981 */ /* 0x000ea2000c1e1900 */
[----:B------:R-:W-:Y:S02]  /*01b0*/  MOV R6, UR6 ;  /* 0x0000000600067c02 */ /* 0x000fe40008000f00 */
[----:B------:R-:W-:-:S03]  /*01c0*/  MOV R7, UR7 ;  /* 0x0000000700077c02 */ /* 0x000fc60008000f00 */
[----:B------:R-:W-:-:S05]  /*01d0*/  IMAD.WIDE R6, R17, 0x4, R6 ;  /* 0x0000000411067825 */ /* 0x000fca00078e0206 */
[----:B------:R-:W3:Y:S01]  /*01e0*/  LDG.E R3, desc[UR8][R6.64+-0x10] ;  /* 0xfffff00806037981 */ /* 0x000ee2000c1e1900 */
[----:B------:R-:W-:Y:S01]  /*01f0*/  VIADD R18, R18, 0x8 ;  /* 0x0000000812127836 */ /* 0x000fe20000000000 */
[----:B0-----:R-:W-:Y:S01]  /*0200*/  MOV R8, UR4 ;  /* 0x0000000400087c02 */ /* 0x001fe20008000f00 */
[----:B------:R-:W-:Y:S03]  /*0210*/  BSSY.RECONVERGENT B2, `(.L_x_9) ;  /* 0x000000e000027945 */ /* 0x000fe60003800200 */
[----:B------:R-:W-:Y:S01]  /*0220*/  ISETP.NE.AND P2, PT, R18, RZ, PT ;  /* 0x000000ff1200720c */ /* 0x000fe20003f45270 */
[----:B--2---:R-:W0:Y:S08]  /*0230*/  MUFU.RCP R9, R0 ;  /* 0x0000000000097308 */ /* 0x004e300000001000 */
[----:B---3--:R-:W1:Y:S01]  /*0240*/  FCHK P0, R3, R0 ;  /* 0x0000000003007302 */ /* 0x008e620000000000 */
[----:B0-----:R-:W-:-:S04]  /*0250*/  FFMA R2, -R0, R9, 1 ;  /* 0x3f80000000027423 */ /* 0x001fc80000000109 */
[----:B------:R-:W-:Y:S01]  /*0260*/  FFMA R2, R9, R2, R9 ;  /* 0x0000000209027223 */ /* 0x000fe20000000009 */
[----:B------:R-:W-:-:S03]  /*0270*/  MOV R9, UR5 ;  /* 0x0000000500097c02 */ /* 0x000fc60008000f00 */
[----:B------:R-:W-:Y:S01]  /*0280*/  FFMA R13, R3, R2, RZ ;  /* 0x00000002030d7223 */ /* 0x000fe200000000ff */
[----:B------:R-:W-:-:S04]  /*0290*/  IMAD.WIDE R8, R17, 0x4, R8 ;  /* 0x0000000411087825 */ /* 0x000fc800078e0208 */
[----:B------:R-:W-:-:S04]  /*02a0*/  FFMA R10, -R0, R13, R3 ;  /* 0x0000000d000a7223 */ /* 0x000fc80000000103 */
[----:B------:R-:W-:Y:S01]  /*02b0*/  FFMA R13, R2, R10, R13 ;  /* 0x0000000a020d7223 */ /* 0x000fe2000000000d */
[----:B-1----:R-:W-:Y:S06]  /*02c0*/  @!P0 BRA `(.L_x_10) ;  /* 0x0000000000088947 */ /* 0x002fec0003800000 */
[----:B------:R-:W-:-:S07]  /*02d0*/  MOV R14, 0x2f0 ;  /* 0x000002f0000e7802 */ /* 0x000fce0000000f00 */
[----:B------:R-:W-:Y:S05]  /*02e0*/  CALL.REL.NOINC `($__internal_0_$__cuda_sm3x_div_rn_noftz_f32_slowpath) ;  /* 0x0000000c00f87944 */ /* 0x000fea0003c00000 */
.L_x_10:
[----:B------:R-:W-:Y:S05]  /*02f0*/  BSYNC.RECONVERGENT B2 ;  /* 0x0000000000027941 */ /* 0x000fea0003800200 */
.L_x_9:
[----:B------:R0:W-:Y:S04]  /*0300*/  STG.E desc[UR8][R8.64+-0x10], R13 ;  /* 0xfffff00d08007986 */ /* 0x0001e8000c101908 */
[----:B------:R-:W2:Y:S04]  /*0310*/  LDG.E R0, desc[UR8][R4.64] ;  /* 0x0000000804007981 */ /* 0x000ea8000c1e1900 */
[----:B------:R-:W3:Y:S01]  /*0320*/  LDG.E R3, desc[UR8][R6.64+-0xc] ;  /* 0xfffff40806037981 */ /* 0x000ee2000c1e1900 */
[----:B------:R-:W-:Y:S01]  /*0330*/  BSSY.RECONVERGENT B2, `(.L_x_11) ;  /* 0x000000c000027945 */ /* 0x000fe20003800200 */
[----:B--2---:R-:W1:Y:S08]  /*0340*/  MUFU.RCP R15, R0 ;  /* 0x00000000000f7308 */ /* 0x004e700000001000 */
[----:B---3--:R-:W2:Y:S01]  /*0350*/  FCHK P0, R3, R0 ;  /* 0x0000000003007302 */ /* 0x008ea20000000000 */
[----:B-1----:R-:W-:-:S04]  /*0360*/  FFMA R2, -R0, R15, 1 ;  /* 0x3f80000000027423 */ /* 0x002fc8000000010f */
[----:B------:R-:W-:-:S04]  /*0370*/  FFMA R2, R15, R2, R15 ;  /* 0x000000020f027223 */ /* 0x000fc8000000000f */
[----:B------:R-:W-:-:S04]  /*0380*/  FFMA R15, R3, R2, RZ ;  /* 0x00000002030f7223 */ /* 0x000fc800000000ff */
[----:B------:R-:W-:-:S04]  /*0390*/  FFMA R10, -R0, R15, R3 ;  /* 0x0000000f000a7223 */ /* 0x000fc80000000103 */
[----:B------:R-:W-:Y:S01]  /*03a0*/  FFMA R15, R2, R10, R15 ;  /* 0x0000000a020f7223 */ /* 0x000fe2000000000f */
[----:B0-2---:R-:W-:Y:S06]  /*03b0*/  @!P0 BRA `(.L_x_12) ;  /* 0x00000000000c8947 */ /* 0x005fec0003800000 */
[----:B------:R-:W-:-:S07]  /*03c0*/  MOV R14, 0x3e0 ;  /* 0x000003e0000e7802 */ /* 0x000fce0000000f00 */
[----:B------:R-:W-:Y:S05]  /*03d0*/  CALL.REL.NOINC `($__internal_0_$__cuda_sm3x_div_rn_noftz_f32_slowpath) ;  /* 0x0000000c00bc7944 */ /* 0x000fea0003c00000 */
[----:B------:R-:W-:-:S07]  /*03e0*/  MOV R15, R13 ;  /* 0x0000000d000f7202 */ /* 0x000fce0000000f00 */
.L_x_12:
[----:B------:R-:W-:Y:S05]  /*03f0*/  BSYNC.RECONVERGENT B2 ;  /* 0x0000000000027941 */ /* 0x000fea0003800200 */
.L_x_11:
        /* <DEDUP_REMOVED lines=14> */
.L_x_14:
[----:B------:R-:W-:Y:S05]  /*04e0*/  BSYNC.RECONVERGENT B2 ;  /* 0x0000000000027941 */ /* 0x000fea0003800200 */
.L_x_13:
        /* <DEDUP_REMOVED lines=15> */
.L_x_16:
[----:B------:R-:W-:Y:S05]  /*05e0*/  BSYNC.RECONVERGENT B2 ;  /* 0x0000000000027941 */ /* 0x000fea0003800200 */
.L_x_15:
        /* <DEDUP_REMOVED lines=14> */
.L_x_18:
[----:B------:R-:W-:Y:S05]  /*06d0*/  BSYNC.RECONVERGENT B2 ;  /* 0x0000000000027941 */ /* 0x000fea0003800200 */
.L_x_17:
        /* <DEDUP_REMOVED lines=14> */
[----:B------:R-:W-:-:S07]  /*07c0*/  IMAD.MOV.U32 R15, RZ, RZ, R13 ;  /* 0x000000ffff0f7224 */ /* 0x000fce00078e000d */
.L_x_20:
[----:B------:R-:W-:Y:S05]  /*07d0*/  BSYNC.RECONVERGENT B2 ;  /* 0x0000000000027941 */ /* 0x000fea0003800200 */
.L_x_19:
        /* <DEDUP_REMOVED lines=14> */
.L_x_22:
[----:B------:R-:W-:Y:S05]  /*08c0*/  BSYNC.RECONVERGENT B2 ;  /* 0x0000000000027941 */ /* 0x000fea0003800200 */
.L_x_21:
        /* <DEDUP_REMOVED lines=15> */
.L_x_24:
[----:B------:R-:W-:Y:S05]  /*09c0*/  BSYNC.RECONVERGENT B2 ;  /* 0x0000000000027941 */ /* 0x000fea0003800200 */
.L_x_23:
[----:B------:R0:W-:Y:S01]  /*09d0*/  STG.E desc[UR8][R8.64+0xc], R15 ;  /* 0x00000c0f08007986 */ /* 0x0001e2000c101908 */
[----:B------:R-:W-:Y:S01]  /*09e0*/  IADD3 R17, PT, PT, R17, 0x8, RZ ;  /* 0x0000000811117810 */ /* 0x000fe20007ffe0ff */
[----:B------:R-:W-:Y:S06]  /*09f0*/  @P2 BRA `(.L_x_25) ;  /* 0xfffffff400e82947 */ /* 0x000fec000383ffff */
.L_x_8:
[----:B------:R-:W-:-:S13]  /*0a00*/  ISETP.NE.AND P0, PT, R16, RZ, PT ;  /* 0x000000ff1000720c */ /* 0x000fda0003f05270 */
[----:B------:R-:W-:Y:S05]  /*0a10*/  @!P0 EXIT ;  /* 0x000000000000894d */ /* 0x000fea0003800000 */
[----:B------:R-:W1:Y:S01]  /*0a20*/  LDCU UR4, c[0x0][0x398] ;  /* 0x00007300ff0477ac */ /* 0x000e620008000800 */
[----:B------:R-:W-:Y:S01]  /*0a30*/  ISETP.GE.U32.AND P0, PT, R16, 0x4, PT ;  /* 0x000000041000780c */ /* 0x000fe20003f06070 */
[----:B-1----:R-:W-:-:S12]  /*0a40*/  ULOP3.LUT UR4, UR4, 0x3, URZ, 0xc0, !UPT ;  /* 0x0000000304047892 */ /* 0x002fd8000f8ec0ff */
[----:B------:R-:W-:Y:S05]  /*0a50*/  @!P0 BRA `(.L_x_26) ;  /* 0x0000000400108947 */ /* 0x000fea0003800000 */
[----:B------:R-:W1:Y:S01]  /*0a60*/  LDC.64 R6, c[0x0][0x380] ;  /* 0x0000e000ff067b82 */ /* 0x000e620000000a00 */
[----:B------:R-:W2:Y:S01]  /*0a70*/  LDG.E R0, desc[UR8][R4.64] ;  /* 0x0000000804007981 */ /* 0x000ea2000c1e1900 */
[----:B0-----:R-:W-:-:S05]  /*0a80*/  IADD3 R8, PT, PT, R12, R11, RZ ;  /* 0x0000000b0c087210 */ /* 0x001fca0007ffe0ff */
[----:B-1----:R-:W-:-:S05]  /*0a90*/  IMAD.WIDE R6, R8, 0x4, R6 ;  /* 0x0000000408067825 */ /* 0x002fca00078e0206 */
[----:B------:R-:W3:Y:S01]  /*0aa0*/  LDG.E R3, desc[UR8][R6.64] ;  /* 0x0000000806037981 */ /* 0x000ee2000c1e1900 */
[----:B------:R-:W-:Y:S01]  /*0ab0*/  BSSY.RECONVERGENT B2, `(.L_x_27) ;  /* 0x000000b000027945 */ /* 0x000fe20003800200 */
[----:B--2---:R-:W0:Y:S02]  /*0ac0*/  MUFU.RCP R9, R0 ;  /* 0x0000000000097308 */ /* 0x004e240000001000 */
[----:B0-----:R-:W-:-:S04]  /*0ad0*/  FFMA R2, -R0, R9, 1 ;  /* 0x3f80000000027423 */ /* 0x001fc80000000109 */
[----:B------:R-:W-:Y:S02]  /*0ae0*/  FFMA R2, R9, R2, R9 ;  /* 0x0000000209027223 */ /* 0x000fe40000000009 */
[----:B---3--:R-:W0:Y:S02]  /*0af0*/  FCHK P0, R3, R0 ;  /* 0x0000000003007302 */ /* 0x008e240000000000 */
[----:B------:R-:W-:-:S04]  /*0b00*/  FFMA R9, R3, R2, RZ ;  /* 0x0000000203097223 */ /* 0x000fc800000000ff */
[----:B------:R-:W-:-:S04]  /*0b10*/  FFMA R10, -R0, R9, R3 ;  /* 0x00000009000a7223 */ /* 0x000fc80000000103 */
[----:B------:R-:W-:Y:S01]  /*0b20*/  FFMA R13, R2, R10, R9 ;  /* 0x0000000a020d7223 */ /* 0x000fe20000000009 */
[----:B0-----:R-:W-:Y:S06]  /*0b30*/  @!P0 BRA `(.L_x_28) ;  /* 0x0000000000088947 */ /* 0x001fec0003800000 */
[----:B------:R-:W-:-:S07]  /*0b40*/  MOV R14, 0xb60 ;  /* 0x00000b60000e7802 */ /* 0x000fce0000000f00 */
[----:B------:R-:W-:Y:S05]  /*0b50*/  CALL.REL.NOINC `($__internal_0_$__cuda_sm3x_div_rn_noftz_f32_slowpath) ;  /* 0x0000000400dc7944 */ /* 0x000fea0003c00000 */
.L_x_28:
[----:B------:R-:W-:Y:S05]  /*0b60*/  BSYNC.RECONVERGENT B2 ;  /* 0x0000000000027941 */ /* 0x000fea0003800200 */
.L_x_27:
[----:B------:R-:W0:Y:S02]  /*0b70*/  LDC.64 R2, c[0x0][0x390] ;  /* 0x0000e400ff027b82 */ /* 0x000e240000000a00 */
[----:B0-----:R-:W-:-:S05]  /*0b80*/  IMAD.WIDE R8, R8, 0x4, R2 ;  /* 0x0000000408087825 */ /* 0x001fca00078e0202 */
        /* <DEDUP_REMOVED lines=15> */
.L_x_30:
[----:B------:R-:W-:Y:S05]  /*0c80*/  BSYNC.RECONVERGENT B2 ;  /* 0x0000000000027941 */ /* 0x000fea0003800200 */
.L_x_29:
        /* <DEDUP_REMOVED lines=14> */
.L_x_32:
[----:B------:R-:W-:Y:S05]  /*0d70*/  BSYNC.RECONVERGENT B2 ;  /* 0x0000000000027941 */ /* 0x000fea0003800200 */
.L_x_31:
        /* <DEDUP_REMOVED lines=15> */
.L_x_34:
[----:B------:R-:W-:Y:S05]  /*0e70*/  BSYNC.RECONVERGENT B2 ;  /* 0x0000000000027941 */ /* 0x000fea0003800200 */
.L_x_33:
[----:B------:R1:W-:Y:S01]  /*0e80*/  STG.E desc[UR8][R8.64+0xc], R15 ;  /* 0x00000c0f08007986 */ /* 0x0003e2000c101908 */
[----:B------:R-:W-:-:S07]  /*0e90*/  IADD3 R11, PT, PT, R11, 0x4, RZ ;  /* 0x000000040b0b7810 */ /* 0x000fce0007ffe0ff */
.L_x_26:
[----:B------:R-:W-:-:S13]  /*0ea0*/  ISETP.NE.AND P0, PT, RZ, UR4, PT ;  /* 0x00000004ff007c0c */ /* 0x000fda000bf05270 */
[----:B------:R-:W-:Y:S05]  /*0eb0*/  @!P0 EXIT ;  /* 0x000000000000894d */ /* 0x000fea0003800000 */
[----:B------:R-:W-:-:S09]  /*0ec0*/  UISETP.NE.AND UP0, UPT, UR4, 0x1, UPT ;  /* 0x000000010400788c */ /* 0x000fd2000bf05270 */
[----:B------:R-:W-:Y:S05]  /*0ed0*/  BRA.U !UP0, `(.L_x_35) ;  /* 0x0000000108947547 */ /* 0x000fea000b800000 */
[----:B------:R-:W2:Y:S01]  /*0ee0*/  LDC.64 R6, c[0x0][0x380] ;  /* 0x0000e000ff067b82 */ /* 0x000ea20000000a00 */
[----:B------:R-:W3:Y:S01]  /*0ef0*/  LDG.E R0, desc[UR8][R4.64] ;  /* 0x0000000804007981 */ /* 0x000ee2000c1e1900 */
[----:B01----:R-:W-:-:S05]  /*0f00*/  IADD3 R8, PT, PT, R12, R11, RZ ;  /* 0x0000000b0c087210 */ /* 0x003fca0007ffe0ff */
[----:B--2---:R-:W-:-:S05]  /*0f10*/  IMAD.WIDE R6, R8, 0x4, R6 ;  /* 0x0000000408067825 */ /* 0x004fca00078e0206 */
[----:B------:R-:W2:Y:S01]  /*0f20*/  LDG.E R3, desc[UR8][R6.64] ;  /* 0x0000000806037981 */ /* 0x000ea2000c1e1900 */
[----:B------:R-:W-:Y:S01]  /*0f30*/  BSSY.RECONVERGENT B2, `(.L_x_36) ;  /* 0x000000b000027945 */ /* 0x000fe20003800200 */
[----:B---3--:R-:W0:Y:S02]  /*0f40*/  MUFU.RCP R9, R0 ;  /* 0x0000000000097308 */ /* 0x008e240000001000 */
[----:B0-----:R-:W-:-:S04]  /*0f50*/  FFMA R2, -R0, R9, 1 ;  /* 0x3f80000000027423 */ /* 0x001fc80000000109 */
[----:B------:R-:W-:Y:S02]  /*0f60*/  FFMA R2, R9, R2, R9 ;  /* 0x0000000209027223 */ /* 0x000fe40000000009 */
[----:B--2---:R-:W0:Y:S02]  /*0f70*/  FCHK P0, R3, R0 ;  /* 0x0000000003007302 */ /* 0x004e240000000000 */
[----:B------:R-:W-:-:S04]  /*0f80*/  FFMA R9, R3, R2, RZ ;  /* 0x0000000203097223 */ /* 0x000fc800000000ff */
[----:B------:R-:W-:-:S04]  /*0f90*/  FFMA R10, -R0, R9, R3 ;  /* 0x00000009000a7223 */ /* 0x000fc80000000103 */
[----:B------:R-:W-:Y:S01]  /*0fa0*/  FFMA R13, R2, R10, R9 ;  /* 0x0000000a020d7223 */ /* 0x000fe20000000009 */
[----:B0-----:R-:W-:Y:S06]  /*0fb0*/  @!P0 BRA `(.L_x_37) ;  /* 0x0000000000088947 */ /* 0x001fec0003800000 */
[----:B------:R-:W-:-:S07]  /*0fc0*/  MOV R14, 0xfe0 ;  /* 0x00000fe0000e7802 */ /* 0x000fce0000000f00 */
[----:B------:R-:W-:Y:S05]  /*0fd0*/  CALL.REL.NOINC `($__internal_0_$__cuda_sm3x_div_rn_noftz_f32_slowpath) ;  /* 0x0000000000bc7944 */ /* 0x000fea0003c00000 */
.L_x_37:
[----:B------:R-:W-:Y:S05]  /*0fe0*/  BSYNC.RECONVERGENT B2 ;  /* 0x0000000000027941 */ /* 0x000fea0003800200 */
.L_x_36:
        /* <DEDUP_REMOVED lines=17> */
.L_x_39:
[----:B------:R-:W-:Y:S05]  /*1100*/  BSYNC.RECONVERGENT B2 ;  /* 0x0000000000027941 */ /* 0x000fea0003800200 */
.L_x_38:
[----:B------:R2:W-:Y:S01]  /*1110*/  STG.E desc[UR8][R8.64+0x4], R15 ;  /* 0x0000040f08007986 */ /* 0x0005e2000c101908 */
[----:B------:R-:W-:-:S07]  /*1120*/  IADD3 R11, PT, PT, R11, 0x2, RZ ;  /* 0x000000020b0b7810 */ /* 0x000fce0007ffe0ff */
.L_x_35:
[----:B------:R-:W3:Y:S02]  /*1130*/  LDC R0, c[0x0][0x398] ;  /* 0x0000e600ff007b82 */ /* 0x000ee40000000800 */
[----:B---3--:R-:W-:-:S04]  /*1140*/  LOP3.LUT R0, R0, 0x1, RZ, 0xc0, !PT ;  /* 0x0000000100007812 */ /* 0x008fc800078ec0ff */
[----:B------:R-:W-:-:S13]  /*1150*/  ISETP.NE.U32.AND P0, PT, R0, 0x1, PT ;  /* 0x000000010000780c */ /* 0x000fda0003f05070 */
[----:B------:R-:W-:Y:S05]  /*1160*/  @P0 EXIT ;  /* 0x000000000000094d */ /* 0x000fea0003800000 */
[----:B------:R-:W3:Y:S01]  /*1170*/  LDC.64 R2, c[0x0][0x380] ;  /* 0x0000e000ff027b82 */ /* 0x000ee20000000a00 */
[----:B------:R-:W4:Y:S01]  /*1180*/  LDG.E R0, desc[UR8][R4.64] ;  /* 0x0000000804007981 */ /* 0x000f22000c1e1900 */
[----:B------:R-:W-:-:S05]  /*1190*/  IADD3 R11, PT, PT, R12, R11, RZ ;  /* 0x0000000b0c0b7210 */ /* 0x000fca0007ffe0ff */
[----:B---3--:R-:W-:-:S06]  /*11a0*/  IMAD.WIDE R2, R11, 0x4, R2 ;  /* 0x000000040b027825 */ /* 0x008fcc00078e0202 */
[----:B------:R-:W3:Y:S01]  /*11b0*/  LDG.E R3, desc[UR8][R2.64] ;  /* 0x0000000802037981 */ /* 0x000ee2000c1e1900 */
[----:B------:R-:W-:Y:S01]  /*11c0*/  BSSY.RECONVERGENT B2, `(.L_x_40) ;  /* 0x000000c000027945 */ /* 0x000fe20003800200 */
[----:B----4-:R-:W4:Y:S02]  /*11d0*/  MUFU.RCP R7, R0 ;  /* 0x0000000000077308 */ /* 0x010f240000001000 */
[----:B----4-:R-:W-:-:S04]  /*11e0*/  FFMA R6, -R0, R7, 1 ;  /* 0x3f80000000067423 */ /* 0x010fc80000000107 */
[----:B------:R-:W-:Y:S02]  /*11f0*/  FFMA R6, R7, R6, R7 ;  /* 0x0000000607067223 */ /* 0x000fe40000000007 */
[----:B---3--:R-:W3:Y:S02]  /*1200*/  FCHK P0, R3, R0 ;  /* 0x0000000003007302 */ /* 0x008ee40000000000 */
[----:B------:R-:W-:-:S04]  /*1210*/  FFMA R7, R3, R6, RZ ;  /* 0x0000000603077223 */ /* 0x000fc800000000ff */
[----:B012---:R-:W-:-:S04]  /*1220*/  FFMA R8, -R0, R7, R3 ;  /* 0x0000000700087223 */ /* 0x007fc80000000103 */
[----:B------:R-:W-:Y:S01]  /*1230*/  FFMA R7, R6, R8, R7 ;  /* 0x0000000806077223 */ /* 0x000fe20000000007 */
[----:B---3--:R-:W-:Y:S06]  /*1240*/  @!P0 BRA `(.L_x_41) ;  /* 0x00000000000c8947 */ /* 0x008fec0003800000 */
[----:B------:R-:W-:-:S07]  /*1250*/  MOV R14, 0x1270 ;  /* 0x00001270000e7802 */ /* 0x000fce0000000f00 */
[----:B------:R-:W-:Y:S05]  /*1260*/  CALL.REL.NOINC `($__internal_0_$__cuda_sm3x_div_rn_noftz_f32_slowpath) ;  /* 0x0000000000187944 */ /* 0x000fea0003c00000 */
[----:B------:R-:W-:-:S07]  /*1270*/  IMAD.MOV.U32 R7, RZ, RZ, R13 ;  /* 0x000000ffff077224 */ /* 0x000fce00078e000d */
.L_x_41:
[----:B------:R-:W-:Y:S05]  /*1280*/  BSYNC.RECONVERGENT B2 ;  /* 0x0000000000027941 */ /* 0x000fea0003800200 */
.L_x_40:
[----:B------:R-:W0:Y:S02]  /*1290*/  LDC.64 R2, c[0x0][0x390] ;  /* 0x0000e400ff027b82 */ /* 0x000e240000000a00 */
[----:B0-----:R-:W-:-:S05]  /*12a0*/  IMAD.WIDE R2, R11, 0x4, R2 ;  /* 0x000000040b027825 */ /* 0x001fca00078e0202 */
[----:B------:R-:W-:Y:S01]  /*12b0*/  STG.E desc[UR8][R2.64], R7 ;  /* 0x0000000702007986 */ /* 0x000fe2000c101908 */
[----:B------:R-:W-:Y:S05]  /*12c0*/  EXIT ;  /* 0x000000000000794d */ /* 0x000fea0003800000 */
        .weak           $__internal_0_$__cuda_sm3x_div_rn_noftz_f32_slowpath
        .type           $__internal_0_$__cuda_sm3x_div_rn_noftz_f32_slowpath,@function
        .size           $__internal_0_$__cuda_sm3x_div_rn_noftz_f32_slowpath,(.L_x_54 - $__internal_0_$__cuda_sm3x_div_rn_noftz_f32_slowpath)
$__internal_0_$__cuda_sm3x_div_rn_noftz_f32_slowpath:
[----:B------:R-:W-:Y:S01]  /*12d0*/  SHF.R.U32.HI R10, RZ, 0x17, R0 ;  /* 0x00000017ff0a7819 */ /* 0x000fe20000011600 */
[----:B------:R-:W-:Y:S01]  /*12e0*/  BSSY.RECONVERGENT B0, `(.L_x_42) ;  /* 0x0000062000007945 */ /* 0x000fe20003800200 */
[----:B------:R-:W-:Y:S02]  /*12f0*/  SHF.R.U32.HI R13, RZ, 0x17, R3 ;  /* 0x00000017ff0d7819 */ /* 0x000fe40000011603 */
[----:B------:R-:W-:Y:S02]  /*1300*/  LOP3.LUT R10, R10, 0xff, RZ, 0xc0, !PT ;  /* 0x000000ff0a0a7812 */ /* 0x000fe400078ec0ff */
[----:B------:R-:W-:Y:S02]  /*1310*/  LOP3.LUT R13, R13, 0xff, RZ, 0xc0, !PT ;  /* 0x000000ff0d0d7812 */ /* 0x000fe400078ec0ff */
[----:B------:R-:W-:Y:S02]  /*1320*/  IADD3 R15, PT, PT, R10, -0x1, RZ ;  /* 0xffffffff0a0f7810 */ /* 0x000fe40007ffe0ff */
[----:B------:R-:W-:-:S02]  /*1330*/  IADD3 R19, PT, PT, R13, -0x1, RZ ;  /* 0xffffffff0d137810 */ /* 0x000fc40007ffe0ff */
[----:B------:R-:W-:-:S04]  /*1340*/  ISETP.GT.U32.AND P0, PT, R15, 0xfd, PT ;  /* 0x000000fd0f00780c */ /* 0x000fc80003f04070 */
[----:B------:R-:W-:-:S13]  /*1350*/  ISETP.GT.U32.OR P0, PT, R19, 0xfd, P0 ;  /* 0x000000fd1300780c */ /* 0x000fda0000704470 */
[----:B------:R-:W-:Y:S01]  /*1360*/  @!P0 MOV R2, RZ ;  /* 0x000000ff00028202 */ /* 0x000fe20000000f00 */
[----:B------:R-:W-:Y:S06]  /*1370*/  @!P0 BRA `(.L_x_43) ;  /* 0x00000000005c8947 */ /* 0x000fec0003800000 */
[----:B------:R-:W-:Y:S02]  /*1380*/  FSETP.GTU.FTZ.AND P0, PT, |R3|, +INF , PT ;  /* 0x7f8000000300780b */ /* 0x000fe40003f1c200 */
[----:B------:R-:W-:-:S04]  /*1390*/  FSETP.GTU.FTZ.AND P1, PT, |R0|, +INF , PT ;  /* 0x7f8000000000780b */ /* 0x000fc80003f3c200 */
[----:B------:R-:W-:-:S13]  /*13a0*/  PLOP3.LUT P0, PT, P0, P1, PT, 0xf8, 0x8f ;  /* 0x00000000008f781c */ /* 0x000fda0000703f70 */
[----:B------:R-:W-:Y:S05]  /*13b0*/  @P0 BRA `(.L_x_44) ;  /* 0x00000004004c0947 */ /* 0x000fea0003800000 */
[----:B------:R-:W-:-:S13]  /*13c0*/  LOP3.LUT P0, RZ, R0, 0x7fffffff, R3, 0xc8, !PT ;  /* 0x7fffffff00ff7812 */ /* 0x000fda000780c803 */
[----:B------:R-:W-:Y:S05]  /*13d0*/  @!P0 BRA `(.L_x_45) ;  /* 0x00000004003c8947 */ /* 0x000fea0003800000 */
[C---:B------:R-:W-:Y:S02]  /*13e0*/  FSETP.NEU.FTZ.AND P3, PT, |R3|.reuse, +INF , PT ;  /* 0x7f8000000300780b */ /* 0x040fe40003f7d200 */
[----:B------:R-:W-:Y:S02]  /*13f0*/  FSETP.NEU.FTZ.AND P1, PT, |R0|, +INF , PT ;  /* 0x7f8000000000780b */ /* 0x000fe40003f3d200 */
[----:B------:R-:W-:-:S11]  /*1400*/  FSETP.NEU.FTZ.AND P0, PT, |R3|, +INF , PT ;  /* 0x7f8000000300780b */ /* 0x000fd60003f1d200 */
[----:B------:R-:W-:Y:S05]  /*1410*/  @!P1 BRA !P3, `(.L_x_45) ;  /* 0x00000004002c9947 */ /* 0x000fea0005800000 */
[----:B------:R-:W-:-:S04]  /*1420*/  LOP3.LUT P3, RZ, R3, 0x7fffffff, RZ, 0xc0, !PT ;  /* 0x7fffffff03ff7812 */ /* 0x000fc8000786c0ff */
[----:B------:R-:W-:-:S13]  /*1430*/  PLOP3.LUT P1, PT, P1, P3, PT, 0x2f, 0xf2 ;  /* 0x0000000000f2781c */ /* 0x000fda0000f26577 */
[----:B------:R-:W-:Y:S05]  /*1440*/  @P1 BRA `(.L_x_46) ;  /* 0x0000000400181947 */ /* 0x000fea0003800000 */
[----:B------:R-:W-:-:S04]  /*1450*/  LOP3.LUT P1, RZ, R0, 0x7fffffff, RZ, 0xc0, !PT ;  /* 0x7fffffff00ff7812 */ /* 0x000fc8000782c0ff */
[----:B------:R-:W-:-:S13]  /*1460*/  PLOP3.LUT P0, PT, P0, P1, PT, 0x2f, 0xf2 ;  /* 0x0000000000f2781c */ /* 0x000fda0000702577 */
[----:B------:R-:W-:Y:S05]  /*1470*/  @P0 BRA `(.L_x_47) ;  /* 0x0000000400000947 */ /* 0x000fea0003800000 */
[----:B------:R-:W-:Y:S02]  /*1480*/  ISETP.GE.AND P0, PT, R19, RZ, PT ;  /* 0x000000ff1300720c */ /* 0x000fe40003f06270 */
[----:B------:R-:W-:-:S11]  /*1490*/  ISETP.GE.AND P1, PT, R15, RZ, PT ;  /* 0x000000ff0f00720c */ /* 0x000fd60003f26270 */
[----:B------:R-:W-:Y:S01]  /*14a0*/  @P0 MOV R2, RZ ;  /* 0x000000ff00020202 */ /* 0x000fe20000000f00 */
[----:B------:R-:W-:Y:S01]  /*14b0*/  @!P0 FFMA R3, R3, 1.84467440737095516160e+19, RZ ;  /* 0x5f80000003038823 */ /* 0x000fe200000000ff */
[----:B------:R-:W-:Y:S01]  /*14c0*/  @!P0 MOV R2, 0xffffffc0 ;  /* 0xffffffc000028802 */ /* 0x000fe20000000f00 */
[----:B------:R-:W-:-:S04]  /*14d0*/  @!P1 FFMA R0, R0, 1.84467440737095516160e+19, RZ ;  /* 0x5f80000000009823 */ /* 0x000fc800000000ff */
[----:B------:R-:W-:-:S07]  /*14e0*/  @!P1 VIADD R2, R2, 0x40 ;  /* 0x0000004002029836 */ /* 0x000fce0000000000 */
.L_x_43:
[----:B------:R-:W-:Y:S01]  /*14f0*/  LEA R15, R10, 0xc0800000, 0x17 ;  /* 0xc08000000a0f7811 */ /* 0x000fe200078eb8ff */
[----:B------:R-:W-:Y:S01]  /*1500*/  BSSY.RECONVERGENT B1, `(.L_x_48) ;  /* 0x0000036000017945 */ /* 0x000fe20003800200 */
[----:B------:R-:W-:Y:S02]  /*1510*/  IADD3 R13, PT, PT, R13, -0x7f, RZ ;  /* 0xffffff810d0d7810 */ /* 0x000fe40007ffe0ff */
[----:B------:R-:W-:-:S03]  /*1520*/  IADD3 R21, PT, PT, -R15, R0, RZ ;  /* 0x000000000f157210 */ /* 0x000fc60007ffe1ff */
[----:B------:R-:W-:Y:S01]  /*1530*/  IMAD R0, R13, -0x800000, R3 ;  /* 0xff8000000d007824 */ /* 0x000fe200078e0203 */
[----:B------:R-:W0:Y:S01]  /*1540*/  MUFU.RCP R20, R21 ;  /* 0x0000001500147308 */ /* 0x000e220000001000 */
[----:B------:R-:W-:Y:S01]  /*1550*/  FADD.FTZ R15, -R21, -RZ ;  /* 0x800000ff150f7221 */ /* 0x000fe20000010100 */
[----:B------:R-:W-:-:S04]  /*1560*/  IADD3 R13, PT, PT, R13, 0x7f, -R10 ;  /* 0x0000007f0d0d7810 */ /* 0x000fc80007ffe80a */
[----:B------:R-:W-:Y:S01]  /*1570*/  IADD3 R13, PT, PT, R13, R2, RZ ;  /* 0x000000020d0d7210 */ /* 0x000fe20007ffe0ff */
[----:B0-----:R-:W-:-:S04]  /*1580*/  FFMA R19, R20, R15, 1 ;  /* 0x3f80000014137423 */ /* 0x001fc8000000000f */
[----:B------:R-:W-:-:S04]  /*1590*/  FFMA R3, R20, R19, R20 ;  /* 0x0000001314037223 */ /* 0x000fc80000000014 */
[----:B------:R-:W-:-:S04]  /*15a0*/  FFMA R20, R0, R3, RZ ;  /* 0x0000000300147223 */ /* 0x000fc800000000ff */
[----:B------:R-:W-:-:S04]  /*15b0*/  FFMA R19, R15, R20, R0 ;  /* 0x000000140f137223 */ /* 0x000fc80000000000 */
[----:B------:R-:W-:-:S04]  /*15c0*/  FFMA R20, R3, R19, R20 ;  /* 0x0000001303147223 */ /* 0x000fc80000000014 */
[----:B------:R-:W-:-:S04]  /*15d0*/  FFMA R15, R15, R20, R0 ;  /* 0x000000140f0f7223 */ /* 0x000fc80000000000 */
[----:B------:R-:W-:-:S05]  /*15e0*/  FFMA R0, R3, R15, R20 ;  /* 0x0000000f03007223 */ /* 0x000fca0000000014 */
[----:B------:R-:W-:-:S04]  /*15f0*/  SHF.R.U32.HI R10, RZ, 0x17, R0 ;  /* 0x00000017ff0a7819 */ /* 0x000fc80000011600 */
[----:B------:R-:W-:-:S04]  /*1600*/  LOP3.LUT R2, R10, 0xff, RZ, 0xc0, !PT ;  /* 0x000000ff0a027812 */ /* 0x000fc800078ec0ff */
[----:B------:R-:W-:-:S04]  /*1610*/  IADD3 R2, PT, PT, R2, R13, RZ ;  /* 0x0000000d02027210 */ /* 0x000fc80007ffe0ff */
[----:B------:R-:W-:-:S04]  /*1620*/  IADD3 R10, PT, PT, R2, -0x1, RZ ;  /* 0xffffffff020a7810 */ /* 0x000fc80007ffe0ff */
[----:B------:R-:W-:-:S13]  /*1630*/  ISETP.GE.U32.AND P0, PT, R10, 0xfe, PT ;  /* 0x000000fe0a00780c */ /* 0x000fda0003f06070 */
[----:B------:R-:W-:Y:S05]  /*1640*/  @!P0 BRA `(.L_x_49) ;  /* 0x0000000000808947 */ /* 0x000fea0003800000 */
[----:B------:R-:W-:-:S13]  /*1650*/  ISETP.GT.AND P0, PT, R2, 0xfe, PT ;  /* 0x000000fe0200780c */ /* 0x000fda0003f04270 */
[----:B------:R-:W-:Y:S05]  /*1660*/  @P0 BRA `(.L_x_50) ;  /* 0x00000000006c0947 */ /* 0x000fea0003800000 */
[----:B------:R-:W-:-:S13]  /*1670*/  ISETP.GE.AND P0, PT, R2, 0x1, PT ;  /* 0x000000010200780c */ /* 0x000fda0003f06270 */
[----:B------:R-:W-:Y:S05]  /*1680*/  @P0 BRA `(.L_x_51) ;  /* 0x0000000000740947 */ /* 0x000fea0003800000 */
[----:B------:R-:W-:Y:S02]  /*1690*/  ISETP.GE.AND P0, PT, R2, -0x18, PT ;  /* 0xffffffe80200780c */ /* 0x000fe40003f06270 */
[----:B------:R-:W-:-:S11]  /*16a0*/  LOP3.LUT R0, R0, 0x80000000, RZ, 0xc0, !PT ;  /* 0x8000000000007812 */ /* 0x000fd600078ec0ff */
[----:B------:R-:W-:Y:S05]  /*16b0*/  @!P0 BRA `(.L_x_51) ;  /* 0x0000000000688947 */ /* 0x000fea0003800000 */
[CCC-:B------:R-:W-:Y:S01]  /*16c0*/  FFMA.RZ R10, R3.reuse, R15.reuse, R20.reuse ;  /* 0x0000000f030a7223 */ /* 0x1c0fe2000000c014 */
[CCC-:B------:R-:W-:Y:S01]  /*16d0*/  FFMA.RP R13, R3.reuse, R15.reuse, R20.reuse ;  /* 0x0000000f030d7223 */ /* 0x1c0fe20000008014 */
[----:B------:R-:W-:Y:S01]  /*16e0*/  FFMA.RM R20, R3, R15, R20 ;  /* 0x0000000f03147223 */ /* 0x000fe20000004014 */
[C---:B------:R-:W-:Y:S01]  /*16f0*/  VIADD R3, R2.reuse, 0x20 ;  /* 0x0000002002037836 */ /* 0x040fe20000000000 */
[----:B------:R-:W-:Y:S02]  /*1700*/  ISETP.NE.AND P3, PT, R2, RZ, PT ;  /* 0x000000ff0200720c */ /* 0x000fe40003f65270 */
[----:B------:R-:W-:Y:S02]  /*1710*/  LOP3.LUT R10, R10, 0x7fffff, RZ, 0xc0, !PT ;  /* 0x007fffff0a0a7812 */ /* 0x000fe400078ec0ff */
[----:B------:R-:W-:Y:S02]  /*1720*/  ISETP.NE.AND P1, PT, R2, RZ, PT ;  /* 0x000000ff0200720c */ /* 0x000fe40003f25270 */
[----:B------:R-:W-:-:S02]  /*1730*/  LOP3.LUT R10, R10, 0x800000, RZ, 0xfc, !PT ;  /* 0x008000000a0a7812 */ /* 0x000fc400078efcff */
[----:B------:R-:W-:Y:S02]  /*1740*/  IADD3 R2, PT, PT, -R2, RZ, RZ ;  /* 0x000000ff02027210 */ /* 0x000fe40007ffe1ff */
[----:B------:R-:W-:Y:S02]  /*1750*/  SHF.L.U32 R3, R10, R3, RZ ;  /* 0x000000030a037219 */ /* 0x000fe400000006ff */
[----:B------:R-:W-:Y:S02]  /*1760*/  FSETP.NEU.FTZ.AND P0, PT, R13, R20, PT ;  /* 0x000000140d00720b */ /* 0x000fe40003f1d000 */
[----:B------:R-:W-:Y:S02]  /*1770*/  SEL R13, R2, RZ, P3 ;  /* 0x000000ff020d7207 */ /* 0x000fe40001800000 */
[----:B------:R-:W-:Y:S02]  /*1780*/  ISETP.NE.AND P1, PT, R3, RZ, P1 ;  /* 0x000000ff0300720c */ /* 0x000fe40000f25270 */
[----:B------:R-:W-:-:S02]  /*1790*/  SHF.R.U32.HI R13, RZ, R13, R10 ;  /* 0x0000000dff0d7219 */ /* 0x000fc4000001160a */
[----:B------:R-:W-:Y:S02]  /*17a0*/  PLOP3.LUT P0, PT, P0, P1, PT, 0xf8, 0x8f ;  /* 0x00000000008f781c */ /* 0x000fe40000703f70 */
[----:B------:R-:W-:Y:S02]  /*17b0*/  SHF.R.U32.HI R3, RZ, 0x1, R13 ;  /* 0x00000001ff037819 */ /* 0x000fe4000001160d */
[----:B------:R-:W-:-:S04]  /*17c0*/  SEL R2, RZ, 0x1, !P0 ;  /* 0x00000001ff027807 */ /* 0x000fc80004000000 */
[----:B------:R-:W-:-:S04]  /*17d0*/  LOP3.LUT R2, R2, 0x1, R3, 0xf8, !PT ;  /* 0x0000000102027812 */ /* 0x000fc800078ef803 */
[----:B------:R-:W-:-:S04]  /*17e0*/  LOP3.LUT R2, R2, R13, RZ, 0xc0, !PT ;  /* 0x0000000d02027212 */ /* 0x000fc800078ec0ff */
[----:B------:R-:W-:-:S04]  /*17f0*/  IADD3 R3, PT, PT, R3, R2, RZ ;  /* 0x0000000203037210 */ /* 0x000fc80007ffe0ff */
[----:B------:R-:W-:Y:S01]  /*1800*/  LOP3.LUT R0, R3, R0, RZ, 0xfc, !PT ;  /* 0x0000000003007212 */ /* 0x000fe200078efcff */
[----:B------:R-:W-:Y:S06]  /*1810*/  BRA `(.L_x_51) ;  /* 0x0000000000107947 */ /* 0x000fec0003800000 */
.L_x_50:
[----:B------:R-:W-:-:S04]  /*1820*/  LOP3.LUT R0, R0, 0x80000000, RZ, 0xc0, !PT ;  /* 0x8000000000007812 */ /* 0x000fc800078ec0ff */
[----:B------:R-:W-:Y:S01]  /*1830*/  LOP3.LUT R0, R0, 0x7f800000, RZ, 0xfc, !PT ;  /* 0x7f80000000007812 */ /* 0x000fe200078efcff */
[----:B------:R-:W-:Y:S06]  /*1840*/  BRA `(.L_x_51) ;  /* 0x0000000000047947 */ /* 0x000fec0003800000 */
.L_x_49:
[----:B------:R-:W-:-:S07]  /*1850*/  LEA R0, R13, R0, 0x17 ;  /* 0x000000000d007211 */ /* 0x000fce00078eb8ff */
.L_x_51:
[----:B------:R-:W-:Y:S05]  /*1860*/  BSYNC.RECONVERGENT B1 ;  /* 0x0000000000017941 */ /* 0x000fea0003800200 */
.L_x_48:
[----:B------:R-:W-:Y:S05]  /*1870*/  BRA `(.L_x_52) ;  /* 0x0000000000207947 */ /* 0x000fea0003800000 */
.L_x_47:
[----:B------:R-:W-:-:S04]  /*1880*/  LOP3.LUT R0, R0, 0x80000000, R3, 0x48, !PT ;  /* 0x8000000000007812 */ /* 0x000fc800078e4803 */
[----:B------:R-:W-:Y:S01]  /*1890*/  LOP3.LUT R0, R0, 0x7f800000, RZ, 0xfc, !PT ;  /* 0x7f80000000007812 */ /* 0x000fe200078efcff */
[----:B------:R-:W-:Y:S06]  /*18a0*/  BRA `(.L_x_52) ;  /* 0x0000000000147947 */ /* 0x000fec0003800000 */
.L_x_46:
[----:B------:R-:W-:Y:S01]  /*18b0*/  LOP3.LUT R0, R0, 0x80000000, R3, 0x48, !PT ;  /* 0x8000000000007812 */ /* 0x000fe200078e4803 */
[----:B------:R-:W-:Y:S06]  /*18c0*/  BRA `(.L_x_52) ;  /* 0x00000000000c7947 */ /* 0x000fec0003800000 */
.L_x_45:
[----:B------:R-:W0:Y:S01]  /*18d0*/  MUFU.RSQ R0, -QNAN ;  /* 0xffc0000000007908 */ /* 0x000e220000001400 */
[----:B------:R-:W-:Y:S05]  /*18e0*/  BRA `(.L_x_52) ;  /* 0x0000000000047947 */ /* 0x000fea0003800000 */
.L_x_44:
[----:B------:R-:W-:-:S07]  /*18f0*/  FADD.FTZ R0, R3, R0 ;  /* 0x0000000003007221 */ /* 0x000fce0000010000 */
.L_x_52:
[----:B------:R-:W-:Y:S05]  /*1900*/  BSYNC.RECONVERGENT B0 ;  /* 0x0000000000007941 */ /* 0x000fea0003800200 */
.L_x_42:
[----:B------:R-:W-:Y:S01]  /*1910*/  HFMA2 R15, -RZ, RZ, 0, 0 ;  /* 0x00000000ff0f7431 */ /* 0x000fe200000001ff */
[----:B0-----:R-:W-:-:S03]  /*1920*/  MOV R13, R0 ;  /* 0x00000000000d7202 */ /* 0x001fc60000000f00 */
[----:B------:R-:W-:Y:S05]  /*1930*/  RET.REL.NODEC R14 `(_Z9normalizePfS_S_ii) ;  /* 0xffffffe40eb07950 */ /* 0x000fea0003c3ffff */
.L_x_53:
        /* <DEDUP_REMOVED lines=12> */
.L_x_54:


//--------------------- .nv.global.init           --------------------------
	.section	.nv.global.init,"aw",@progbits
.nv.global.init:
	.type		$str,@object
	.size		$str,(.L_0 - $str)
$str:
        /*0000*/ 	.byte	0x74, 0x65, 0x73, 0x74, 0x0a, 0x00
.L_0:


//--------------------- .nv.shared.reserved.0     --------------------------
	.section	.nv.shared.reserved.0,"aw",@nobits
	.weak		__nv_reservedSMEM_offset_0_alias
	.size		__nv_reservedSMEM_offset_0_alias, 0, 64
	.other		__nv_reservedSMEM_offset_0_alias,@"STO_CUDA_RESERVED_SHARED STV_DEFAULT"
__nv_reservedSMEM_offset_0_alias:
	.zero		0
	.zero		64


//--------------------- .nv.constant0._Z20vecMatMultiplicationPfS_S_ii --------------------------
	.section	.nv.constant0._Z20vecMatMultiplicationPfS_S_ii,"a",@progbits
	.sectionflags	@""
	.align	4
.nv.constant0._Z20vecMatMultiplicationPfS_S_ii:
	.zero		928


//--------------------- .nv.constant0._Z18vectorManipulationPfS_S_S_i --------------------------
	.section	.nv.constant0._Z18vectorManipulationPfS_S_S_i,"a",@progbits
	.sectionflags	@""
	.align	4
.nv.constant0._Z18vectorManipulationPfS_S_S_i:
	.zero		932


//--------------------- .nv.constant0._Z9normalizePfS_S_ii --------------------------
	.section	.nv.constant0._Z9normalizePfS_S_ii,"a",@progbits
	.sectionflags	@""
	.align	4
.nv.constant0._Z9normalizePfS_S_ii:
	.zero		928


//--------------------- SYMBOLS --------------------------

	.type		.nv.reservedSmem.offset0,@object
	.size		.nv.reservedSmem.offset0,0x4
	.type		vprintf,@function
